	.target	sm_90a

	.elftype	@"ET_EXEC"


//--------------------- .note.nv.tkinfo           --------------------------
	.section	.note.nv.tkinfo,"",@"SHT_NOTE"
	.sectionflags	@"SHF_NOTE_NV_TKINFO"
	.tkinfo
        /*0018*/ 	.word	0x00000002
        /*0030*/ 	.string	""
        /*0030*/ 	.string	"ptxas"
        /*0030*/ 	.string	"Cuda compilation tools, release 13.0, V13.0.88"
        /*0030*/ 	.string	"Build cuda_13.0.r13.0/compiler.36424714_0"
        /*0030*/ 	.string	"-arch sm_90a -m 64 "



//--------------------- .note.nv.cuinfo           --------------------------
	.section	.note.nv.cuinfo,"",@"SHT_NOTE"
	.sectionflags	@"SHF_NOTE_NV_CUINFO"
        /*0018*/ 	.short	0x0002
        /*001a*/ 	.short	0x005a
        /*001c*/ 	.short	0x0082
	.zero		2


//--------------------- .nv.info                  --------------------------
	.section	.nv.info,"",@"SHT_CUDA_INFO"
	.align	4


	//----- nvinfo : EIATTR_REGCOUNT
	.align		4
        /*0000*/ 	.byte	0x04, 0x2f
        /*0002*/ 	.short	(.L_12 - .L_11)
	.align		4
.L_11:
        /*0004*/ 	.word	index@(_ZN7cutlass13device_kernelINS_4gemm6kernel13GemmUniversalIN4cute5tupleIJiiiiEEENS1_10collective13CollectiveMmaINS1_37MainloopSm90TmaGmmaWarpSpecializedFP8ILi4ENS5_IJNS4_1CILi1EEESB_SB_EEENS1_35KernelTmaWarpSpecializedCooperativeEEENS5_IJNSA_ILi256EEENSA_ILi128EEESG_EEENS_12float_e4m3_tENS5_IJlSB_lEEESI_SJ_NS4_8TiledMMAINS4_8MMA_AtomIJNS4_4SM904GMMA31MMA_64x128x32_F32E4M3E4M3_SS_TNILNSN_7ScaleInE1ELSP_1EEEEEENS4_6LayoutINS5_IJNSA_ILi2EEESB_SB_EEENS5_IJSB_NSA_ILi0EEESV_EEEEENS5_IJNS4_10UnderscoreESY_SY_EEEEENS4_13SM90_TMA_LOADENS4_14ComposedLayoutINS4_7SwizzleILi3ELi4ELi3EEENS4_18smem_ptr_flag_bitsILi8EEENSS_INS5_IJNSA_ILi8EEESG_EEENS5_IJSG_SB_EEEEEEEvNS4_8identityES11_S1B_vS1C_EENS_8epilogue10collective6detail29Sm90TmaWarpSpecializedAdapterINS1F_15DefaultEpilogueISI_SJ_SJ_NS1E_6thread17LinearCombinationISI_Li1EffLNS1J_9ScaleType4KindE0ELNS_15FloatRoundStyleE2ESI_EENS1_15EpilogueDefaultEEEEEvvEEEEvNT_6ParamsE)
        /*0008*/ 	.word	0x000000a8


	//----- nvinfo : EIATTR_FRAME_SIZE
	.align		4
.L_12:
        /*000c*/ 	.byte	0x04, 0x11
        /*000e*/ 	.short	(.L_14 - .L_13)
	.align		4
.L_13:
        /*0010*/ 	.word	index@(_ZN7cutlass13device_kernelINS_4gemm6kernel13GemmUniversalIN4cute5tupleIJiiiiEEENS1_10collective13CollectiveMmaINS1_37MainloopSm90TmaGmmaWarpSpecializedFP8ILi4ENS5_IJNS4_1CILi1EEESB_SB_EEENS1_35KernelTmaWarpSpecializedCooperativeEEENS5_IJNSA_ILi256EEENSA_ILi128EEESG_EEENS_12float_e4m3_tENS5_IJlSB_lEEESI_SJ_NS4_8TiledMMAINS4_8MMA_AtomIJNS4_4SM904GMMA31MMA_64x128x32_F32E4M3E4M3_SS_TNILNSN_7ScaleInE1ELSP_1EEEEEENS4_6LayoutINS5_IJNSA_ILi2EEESB_SB_EEENS5_IJSB_NSA_ILi0EEESV_EEEEENS5_IJNS4_10UnderscoreESY_SY_EEEEENS4_13SM90_TMA_LOADENS4_14ComposedLayoutINS4_7SwizzleILi3ELi4ELi3EEENS4_18smem_ptr_flag_bitsILi8EEENSS_INS5_IJNSA_ILi8EEESG_EEENS5_IJSG_SB_EEEEEEEvNS4_8identityES11_S1B_vS1C_EENS_8epilogue10collective6detail29Sm90TmaWarpSpecializedAdapterINS1F_15DefaultEpilogueISI_SJ_SJ_NS1E_6thread17LinearCombinationISI_Li1EffLNS1J_9ScaleType4KindE0ELNS_15FloatRoundStyleE2ESI_EENS1_15EpilogueDefaultEEEEEvvEEEEvNT_6ParamsE)
        /*0014*/ 	.word	0x000000f0


	//----- nvinfo : EIATTR_MIN_STACK_SIZE
	.align		4
.L_14:
        /*0018*/ 	.byte	0x04, 0x12
        /*001a*/ 	.short	(.L_16 - .L_15)
	.align		4
.L_15:
        /*001c*/ 	.word	index@(_ZN7cutlass13device_kernelINS_4gemm6kernel13GemmUniversalIN4cute5tupleIJiiiiEEENS1_10collective13CollectiveMmaINS1_37MainloopSm90TmaGmmaWarpSpecializedFP8ILi4ENS5_IJNS4_1CILi1EEESB_SB_EEENS1_35KernelTmaWarpSpecializedCooperativeEEENS5_IJNSA_ILi256EEENSA_ILi128EEESG_EEENS_12float_e4m3_tENS5_IJlSB_lEEESI_SJ_NS4_8TiledMMAINS4_8MMA_AtomIJNS4_4SM904GMMA31MMA_64x128x32_F32E4M3E4M3_SS_TNILNSN_7ScaleInE1ELSP_1EEEEEENS4_6LayoutINS5_IJNSA_ILi2EEESB_SB_EEENS5_IJSB_NSA_ILi0EEESV_EEEEENS5_IJNS4_10UnderscoreESY_SY_EEEEENS4_13SM90_TMA_LOADENS4_14ComposedLayoutINS4_7SwizzleILi3ELi4ELi3EEENS4_18smem_ptr_flag_bitsILi8EEENSS_INS5_IJNSA_ILi8EEESG_EEENS5_IJSG_SB_EEEEEEEvNS4_8identityES11_S1B_vS1C_EENS_8epilogue10collective6detail29Sm90TmaWarpSpecializedAdapterINS1F_15DefaultEpilogueISI_SJ_SJ_NS1E_6thread17LinearCombinationISI_Li1EffLNS1J_9ScaleType4KindE0ELNS_15FloatRoundStyleE2ESI_EENS1_15EpilogueDefaultEEEEEvvEEEEvNT_6ParamsE)
        /*0020*/ 	.word	0x000000f0
.L_16:


//--------------------- .nv.compat                --------------------------
	.section	.nv.compat,"",@"SHT_CUDA_COMPAT_INFO"
	.align	4
        /*0000*/ 	.byte	0x02, 0x09, 0x01, 0x00, 0x02, 0x02, 0x04, 0x00, 0x02, 0x05, 0x05, 0x00, 0x03, 0x07, 0x01, 0x01
        /*0010*/ 	.byte	0x02, 0x03, 0x01, 0x00, 0x02, 0x06, 0x01, 0x00, 0x04, 0x0b, 0x08, 0x00, 0x00, 0x00, 0x00, 0x00
        /*0020*/ 	.byte	0x00, 0x00, 0x00, 0x00


//--------------------- .nv.info._ZN7cutlass13device_kernelINS_4gemm6kernel13GemmUniversalIN4cute5tupleIJiiiiEEENS1_10collective13CollectiveMmaINS1_37MainloopSm90TmaGmmaWarpSpecializedFP8ILi4ENS5_IJNS4_1CILi1EEESB_SB_EEENS1_35KernelTmaWarpSpecializedCooperativeEEENS5_IJNSA_ILi256EEENSA_ILi128EEESG_EEENS_12float_e4m3_tENS5_IJlSB_lEEESI_SJ_NS4_8TiledMMAINS4_8MMA_AtomIJNS4_4SM904GMMA31MMA_64x128x32_F32E4M3E4M3_SS_TNILNSN_7ScaleInE1ELSP_1EEEEEENS4_6LayoutINS5_IJNSA_ILi2EEESB_SB_EEENS5_IJSB_NSA_ILi0EEESV_EEEEENS5_IJNS4_10UnderscoreESY_SY_EEEEENS4_13SM90_TMA_LOADENS4_14ComposedLayoutINS4_7SwizzleILi3ELi4ELi3EEENS4_18smem_ptr_flag_bitsILi8EEENSS_INS5_IJNSA_ILi8EEESG_EEENS5_IJSG_SB_EEEEEEEvNS4_8identityES11_S1B_vS1C_EENS_8epilogue10collective6detail29Sm90TmaWarpSpecializedAdapterINS1F_15DefaultEpilogueISI_SJ_SJ_NS1E_6thread17LinearCombinationISI_Li1EffLNS1J_9ScaleType4KindE0ELNS_15FloatRoundStyleE2ESI_EENS1_15EpilogueDefaultEEEEEvvEEEEvNT_6ParamsE --------------------------
	.section	.nv.info._ZN7cutlass13device_kernelINS_4gemm6kernel13GemmUniversalIN4cute5tupleIJiiiiEEENS1_10collective13CollectiveMmaINS1_37MainloopSm90TmaGmmaWarpSpecializedFP8ILi4ENS5_IJNS4_1CILi1EEESB_SB_EEENS1_35KernelTmaWarpSpecializedCooperativeEEENS5_IJNSA_ILi256EEENSA_ILi128EEESG_EEENS_12float_e4m3_tENS5_IJlSB_lEEESI_SJ_NS4_8TiledMMAINS4_8MMA_AtomIJNS4_4SM904GMMA31MMA_64x128x32_F32E4M3E4M3_SS_TNILNSN_7ScaleInE1ELSP_1EEEEEENS4_6LayoutINS5_IJNSA_ILi2EEESB_SB_EEENS5_IJSB_NSA_ILi0EEESV_EEEEENS5_IJNS4_10UnderscoreESY_SY_EEEEENS4_13SM90_TMA_LOADENS4_14ComposedLayoutINS4_7SwizzleILi3ELi4ELi3EEENS4_18smem_ptr_flag_bitsILi8EEENSS_INS5_IJNSA_ILi8EEESG_EEENS5_IJSG_SB_EEEEEEEvNS4_8identityES11_S1B_vS1C_EENS_8epilogue10collective6detail29Sm90TmaWarpSpecializedAdapterINS1F_15DefaultEpilogueISI_SJ_SJ_NS1E_6thread17LinearCombinationISI_Li1EffLNS1J_9ScaleType4KindE0ELNS_15FloatRoundStyleE2ESI_EENS1_15EpilogueDefaultEEEEEvvEEEEvNT_6ParamsE,"",@"SHT_CUDA_INFO"
	.sectionflags	@""
	.align	4


	//----- nvinfo : EIATTR_CUDA_API_VERSION
	.align		4
        /*0000*/ 	.byte	0x04, 0x37
        /*0002*/ 	.short	(.L_18 - .L_17)
.L_17:
        /*0004*/ 	.word	0x00000082


	//----- nvinfo : EIATTR_KPARAM_INFO
	.align		4
.L_18:
        /*0008*/ 	.byte	0x04, 0x17
        /*000a*/ 	.short	(.L_20 - .L_19)
.L_19:
        /*000c*/ 	.word	0x00000000
        /*0010*/ 	.short	0x0000
        /*0012*/ 	.short	0x0070
        /*0014*/ 	.byte	0x00, 0xf0, 0x01, 0x10


	//----- nvinfo : EIATTR_SPARSE_MMA_MASK
	.align		4
.L_20:
        /*0018*/ 	.byte	0x03, 0x50
        /*001a*/ 	.short	0x0000


	//----- nvinfo : EIATTR_MAXREG_COUNT
	.align		4
        /*001c*/ 	.byte	0x03, 0x1b
        /*001e*/ 	.short	0x00a8


	//----- nvinfo : EIATTR_NUM_BARRIERS
	.align		4
        /*0020*/ 	.byte	0x02, 0x4c
        /*0022*/ 	.byte	0x01
	.zero		1


	//----- nvinfo : EIATTR_ANNOTATIONS
	.align		4
        /*0024*/ 	.byte	0x04, 0x55
        /*0026*/ 	.short	(.L_22 - .L_21)


	//   ....[0]....
.L_21:
        /*0028*/ 	.word	0x00000001
        /*002c*/ 	.byte	0x90, 0x05, 0x00, 0x00, 0x01, 0x00, 0x00, 0x00, 0xb0, 0x05, 0x00, 0x00, 0x01, 0x00, 0x00, 0x00
        /* <DEDUP_REMOVED lines=185> */
        /*0bcc*/ 	.byte	0xc0, 0x03, 0x01, 0x00


	//----- nvinfo : EIATTR_MERCURY_ISA_VERSION
	.align		4
.L_22:
        /*0bd0*/ 	.byte	0x03, 0x5f
        /*0bd2*/ 	.short	0x0101


	//----- nvinfo : EIATTR_INT_WARP_WIDE_INSTR_OFFSETS
	.align		4
        /*0bd4*/ 	.byte	0x04, 0x31
        /*0bd6*/ 	.short	(.L_24 - .L_23)


	//   ....[0]....
.L_23:
        /*0bd8*/ 	.word	0x00000460


	//   ....[1]....
        /*0bdc*/ 	.word	0x00000470


	//   ....[2]....
        /*0be0*/ 	.word	0x000005a0


	//----- nvinfo : EIATTR_COOP_GROUP_MASK_REGIDS
	.align		4
.L_24:
        /*0be4*/ 	.byte	0x04, 0x29
        /*0be6*/ 	.short	(.L_26 - .L_25)


	//   ....[0]....
.L_25:
        /*0be8*/ 	.word	0xffffffff


	//   ....[1]....
        /*0bec*/ 	.word	0xffffffff


	//   ....[2]....
        /*0bf0*/ 	.word	0xffffffff


	//   ....[3]....
        /*0bf4*/ 	.word	0xffffffff


	//   ....[4]....
        /*0bf8*/ 	.word	0xffffffff


	//----- nvinfo : EIATTR_COOP_GROUP_INSTR_OFFSETS
	.align		4
.L_26:
        /*0bfc*/ 	.byte	0x04, 0x28
        /*0bfe*/ 	.short	(.L_28 - .L_27)


	//   ....[0]....
.L_27:
        /*0c00*/ 	.word	0x00000070


	//   ....[1]....
        /*0c04*/ 	.word	0x00000080


	//   ....[2]....
        /*0c08*/ 	.word	0x000001a0


	//   ....[3]....
        /*0c0c*/ 	.word	0x000003b0


	//   ....[4]....
        /*0c10*/ 	.word	0x000012f0


	//----- nvinfo : EIATTR_REG_RECONFIG
	.align		4
.L_28:
        /*0c14*/ 	.byte	0x01, 0x54
	.zero		2


	//----- nvinfo : EIATTR_MBARRIER_INSTR_OFFSETS
	.align		4
        /*0c18*/ 	.byte	0x04, 0x39
        /*0c1a*/ 	.short	(.L_30 - .L_29)


	//   ....[0]....
.L_29:
        /*0c1c*/ 	.word	0x00000320
        /*0c20*/ 	.word	0x000000ff
        /*0c24*/ 	.word	0x00000000
        /*0c28*/ 	.short	0x0100
        /*0c2a*/ 	.byte	0x09
	.zero		1


	//   ....[1]....
        /*0c2c*/ 	.word	0x00000330
        /*0c30*/ 	.word	0x000000ff
        /*0c34*/ 	.word	0x00000020
        /*0c38*/ 	.short	0x0100
        /*0c3a*/ 	.byte	0x09
	.zero		1


	//   ....[2]....
        /*0c3c*/ 	.word	0x00000340
        /*0c40*/ 	.word	0x000000ff
        /*0c44*/ 	.word	0x00000008
        /*0c48*/ 	.short	0x0100
        /*0c4a*/ 	.byte	0x09
	.zero		1


	//   ....[3]....
        /*0c4c*/ 	.word	0x00000350
        /*0c50*/ 	.word	0x000000ff
        /*0c54*/ 	.word	0x00000028
        /*0c58*/ 	.short	0x0100
        /*0c5a*/ 	.byte	0x09
	.zero		1


	//   ....[4]....
        /*0c5c*/ 	.word	0x00000360
        /*0c60*/ 	.word	0x000000ff
        /*0c64*/ 	.word	0x00000010
        /*0c68*/ 	.short	0x0100
        /*0c6a*/ 	.byte	0x09
	.zero		1


	//   ....[5]....
        /*0c6c*/ 	.word	0x00000370
        /*0c70*/ 	.word	0x000000ff
        /*0c74*/ 	.word	0x00000030
        /*0c78*/ 	.short	0x0100
        /*0c7a*/ 	.byte	0x09
	.zero		1


	//   ....[6]....
        /*0c7c*/ 	.word	0x00000380
        /*0c80*/ 	.word	0x000000ff
        /*0c84*/ 	.word	0x00000018
        /*0c88*/ 	.short	0x0100
        /*0c8a*/ 	.byte	0x09
	.zero		1


	//   ....[7]....
        /*0c8c*/ 	.word	0x00000390
        /*0c90*/ 	.word	0x000000ff
        /*0c94*/ 	.word	0x00000038
        /*0c98*/ 	.short	0x0100
        /*0c9a*/ 	.byte	0x09
	.zero		1


	//   ....[8]....
        /*0c9c*/ 	.word	0x000005d0
        /*0ca0*/ 	.word	0x000000ff
        /*0ca4*/ 	.word	0x00000050
        /*0ca8*/ 	.short	0x0100
        /*0caa*/ 	.byte	0x06
	.zero		1


	//   ....[9]....
        /*0cac*/ 	.word	0x000005e0
        /*0cb0*/ 	.word	0x000000ff
        /*0cb4*/ 	.word	0x00000058
        /*0cb8*/ 	.short	0x0100
        /*0cba*/ 	.byte	0x06
	.zero		1


	//   ....[10]....
        /*0cbc*/ 	.word	0x00001af0
        /*0cc0*/ 	.word	0x000000ff
        /*0cc4*/ 	.word	0x00000000
        /*0cc8*/ 	.short	0x010a
        /*0cca*/ 	.byte	0x06
	.zero		1


	//   ....[11]....
        /*0ccc*/ 	.word	0x00001b30
        /*0cd0*/ 	.word	0x000000ff
        /*0cd4*/ 	.word	0x00000000
        /*0cd8*/ 	.short	0x010a
        /*0cda*/ 	.byte	0x06
	.zero		1


	//   ....[12]....
        /*0cdc*/ 	.word	0x00002ea0
        /*0ce0*/ 	.word	0x000000ff
        /*0ce4*/ 	.word	0x00000000
        /*0ce8*/ 	.short	0x010a
        /*0cea*/ 	.byte	0x10
	.zero		1


	//   ....[13]....
        /*0cec*/ 	.word	0x00002ee0
        /*0cf0*/ 	.word	0x000000ff
        /*0cf4*/ 	.word	0x00000000
        /*0cf8*/ 	.short	0x010a
        /*0cfa*/ 	.byte	0x10
	.zero		1


	//   ....[14]....
        /*0cfc*/ 	.word	0x00004040
        /*0d00*/ 	.word	0x000000ff
        /*0d04*/ 	.word	0x00000000
        /*0d08*/ 	.short	0x0101
        /*0d0a*/ 	.byte	0x08
	.zero		1


	//   ....[15]....
        /*0d0c*/ 	.word	0x000051b0
        /*0d10*/ 	.word	0x000000ff
        /*0d14*/ 	.word	0x00000000
        /*0d18*/ 	.short	0x0101
        /*0d1a*/ 	.byte	0x06
	.zero		1


	//   ....[16]....
        /*0d1c*/ 	.word	0x0000f5d0
        /*0d20*/ 	.word	0x0000000d
        /*0d24*/ 	.word	0x00000020
        /*0d28*/ 	.short	0x010a
        /*0d2a*/ 	.byte	0x3f
	.zero		1


	//   ....[17]....
        /*0d2c*/ 	.word	0x0000f9e0
        /*0d30*/ 	.word	0x00000003
        /*0d34*/ 	.word	0x00000058
        /*0d38*/ 	.short	0x0101
        /*0d3a*/ 	.byte	0x3f
	.zero		1


	//   ....[18]....
        /*0d3c*/ 	.word	0x00010110
        /*0d40*/ 	.word	0x00000007
        /*0d44*/ 	.word	0x00000000
        /*0d48*/ 	.short	0x010a
        /*0d4a*/ 	.byte	0x3f
	.zero		1


	//   ....[19]....
        /*0d4c*/ 	.word	0x00010190
        /*0d50*/ 	.word	0x00000009
        /*0d54*/ 	.word	0x00000000
        /*0d58*/ 	.short	0x010a
        /*0d5a*/ 	.byte	0x3f
	.zero		1


	//   ....[20]....
        /*0d5c*/ 	.word	0x00010220
        /*0d60*/ 	.word	0x00000006
        /*0d64*/ 	.word	0x00000000
        /*0d68*/ 	.short	0x010a
        /*0d6a*/ 	.byte	0x3f
	.zero		1


	//   ....[21]....
        /*0d6c*/ 	.word	0x000102b0
        /*0d70*/ 	.word	0x00000003
        /*0d74*/ 	.word	0x00000000
        /*0d78*/ 	.short	0x010a
        /*0d7a*/ 	.byte	0x3f
	.zero		1


	//   ....[22]....
        /*0d7c*/ 	.word	0x00010320
        /*0d80*/ 	.word	0x00000003
        /*0d84*/ 	.word	0x00000000
        /*0d88*/ 	.short	0x010a
        /*0d8a*/ 	.byte	0x3f
	.zero		1


	//   ....[23]....
        /*0d8c*/ 	.word	0x00010390
        /*0d90*/ 	.word	0x00000000
        /*0d94*/ 	.word	0x00000000
        /*0d98*/ 	.short	0x010a
        /*0d9a*/ 	.byte	0x3f
	.zero		1


	//   ....[24]....
        /*0d9c*/ 	.word	0x00010470
        /*0da0*/ 	.word	0x0000000d
        /*0da4*/ 	.word	0x00000020
        /*0da8*/ 	.short	0x010a
        /*0daa*/ 	.byte	0x3f
	.zero		1


	//   ....[25]....
        /*0dac*/ 	.word	0x00010550
        /*0db0*/ 	.word	0x00000007
        /*0db4*/ 	.word	0x00000000
        /*0db8*/ 	.short	0x010a
        /*0dba*/ 	.byte	0x3f
	.zero		1


	//   ....[26]....
        /*0dbc*/ 	.word	0x000105a0
        /*0dc0*/ 	.word	0x00000009
        /*0dc4*/ 	.word	0x00000000
        /*0dc8*/ 	.short	0x010a
        /*0dca*/ 	.byte	0x3f
	.zero		1


	//   ....[27]....
        /*0dcc*/ 	.word	0x000105f0
        /*0dd0*/ 	.word	0x00000006
        /*0dd4*/ 	.word	0x00000000
        /*0dd8*/ 	.short	0x010a
        /*0dda*/ 	.byte	0x3f
	.zero		1


	//----- nvinfo : EIATTR_NUM_MBARRIERS
	.align		4
.L_30:
        /*0ddc*/ 	.byte	0x03, 0x38
        /*0dde*/ 	.short	0x000a


	//----- nvinfo : EIATTR_EXIT_INSTR_OFFSETS
	.align		4
        /*0de0*/ 	.byte	0x04, 0x1c
        /*0de2*/ 	.short	(.L_32 - .L_31)


	//   ....[0]....
.L_31:
        /*0de4*/ 	.word	0x00000640


	//   ....[1]....
        /*0de8*/ 	.word	0x00000f90


	//   ....[2]....
        /*0dec*/ 	.word	0x0000ec10


	//   ....[3]....
        /*0df0*/ 	.word	0x0000f260


	//   ....[4]....
        /*0df4*/ 	.word	0x00010300


	//----- nvinfo : EIATTR_MAX_THREADS
	.align		4
.L_32:
        /*0df8*/ 	.byte	0x04, 0x05
        /*0dfa*/ 	.short	(.L_34 - .L_33)
.L_33:
        /*0dfc*/ 	.word	0x00000180
        /*0e00*/ 	.word	0x00000001
        /*0e04*/ 	.word	0x00000001


	//----- nvinfo : EIATTR_CRS_STACK_SIZE
	.align		4
.L_34:
        /*0e08*/ 	.byte	0x04, 0x1e
        /*0e0a*/ 	.short	(.L_36 - .L_35)
.L_35:
        /*0e0c*/ 	.word	0x00000000


	//----- nvinfo : EIATTR_CBANK_PARAM_SIZE
	.align		4
.L_36:
        /*0e10*/ 	.byte	0x03, 0x19
        /*0e12*/ 	.short	0x0470


	//----- nvinfo : EIATTR_PARAM_CBANK
	.align		4
        /*0e14*/ 	.byte	0x04, 0x0a
        /*0e16*/ 	.short	(.L_38 - .L_37)
	.align		4
.L_37:
        /*0e18*/ 	.word	index@(.nv.constant0._ZN7cutlass13device_kernelINS_4gemm6kernel13GemmUniversalIN4cute5tupleIJiiiiEEENS1_10collective13CollectiveMmaINS1_37MainloopSm90TmaGmmaWarpSpecializedFP8ILi4ENS5_IJNS4_1CILi1EEESB_SB_EEENS1_35KernelTmaWarpSpecializedCooperativeEEENS5_IJNSA_ILi256EEENSA_ILi128EEESG_EEENS_12float_e4m3_tENS5_IJlSB_lEEESI_SJ_NS4_8TiledMMAINS4_8MMA_AtomIJNS4_4SM904GMMA31MMA_64x128x32_F32E4M3E4M3_SS_TNILNSN_7ScaleInE1ELSP_1EEEEEENS4_6LayoutINS5_IJNSA_ILi2EEESB_SB_EEENS5_IJSB_NSA_ILi0EEESV_EEEEENS5_IJNS4_10UnderscoreESY_SY_EEEEENS4_13SM90_TMA_LOADENS4_14ComposedLayoutINS4_7SwizzleILi3ELi4ELi3EEENS4_18smem_ptr_flag_bitsILi8EEENSS_INS5_IJNSA_ILi8EEESG_EEENS5_IJSG_SB_EEEEEEEvNS4_8identityES11_S1B_vS1C_EENS_8epilogue10collective6detail29Sm90TmaWarpSpecializedAdapterINS1F_15DefaultEpilogueISI_SJ_SJ_NS1E_6thread17LinearCombinationISI_Li1EffLNS1J_9ScaleType4KindE0ELNS_15FloatRoundStyleE2ESI_EENS1_15EpilogueDefaultEEEEEvvEEEEvNT_6ParamsE)
        /*0e1c*/ 	.short	0x0210
        /*0e1e*/ 	.short	0x0470


	//----- nvinfo : EIATTR_SW_WAR
	.align		4
.L_38:
        /*0e20*/ 	.byte	0x04, 0x36
        /*0e22*/ 	.short	(.L_40 - .L_39)
.L_39:
        /*0e24*/ 	.word	0x00000008
.L_40:


//--------------------- .nv.callgraph             --------------------------
	.section	.nv.callgraph,"",@"SHT_CUDA_CALLGRAPH"
	.align	4
	.sectionentsize	8
	.align		4
        /*0000*/ 	.word	0x00000000
	.align		4
        /*0004*/ 	.word	0xffffffff
	.align		4
        /*0008*/ 	.word	0x00000000
	.align		4
        /*000c*/ 	.word	0xfffffffe
	.align		4
        /*0010*/ 	.word	0x00000000
	.align		4
        /*0014*/ 	.word	0xfffffffd
	.align		4
        /*0018*/ 	.word	0x00000000
	.align		4
        /*001c*/ 	.word	0xfffffffc


//--------------------- .nv.constant4             --------------------------
	.section	.nv.constant4,"a",@progbits
	.align	8
	.align		8
.nv.constant4:
        /*0000*/ 	.dword	_ZN40_INTERNAL_c1fd346c_4_k_cu_a65c2bc7_175514cuda3std3__45__cpo5beginE
	.align		8
        /*0008*/ 	.dword	_ZN40_INTERNAL_c1fd346c_4_k_cu_a65c2bc7_175514cuda3std3__45__cpo3endE
	.align		8
        /*0010*/ 	.dword	_ZN40_INTERNAL_c1fd346c_4_k_cu_a65c2bc7_175514cuda3std3__45__cpo6cbeginE
	.align		8
        /*0018*/ 	.dword	_ZN40_INTERNAL_c1fd346c_4_k_cu_a65c2bc7_175514cuda3std3__45__cpo4cendE
	.align		8
        /*0020*/ 	.dword	_ZN40_INTERNAL_c1fd346c_4_k_cu_a65c2bc7_175514cuda3std3__442_GLOBAL__N__c1fd346c_4_k_cu_a65c2bc7_175516ignoreE
	.align		8
        /*0028*/ 	.dword	_ZN40_INTERNAL_c1fd346c_4_k_cu_a65c2bc7_175514cuda3std3__419piecewise_constructE
	.align		8
        /*0030*/ 	.dword	_ZN40_INTERNAL_c1fd346c_4_k_cu_a65c2bc7_175514cuda3std3__48in_placeE
	.align		8
        /*0038*/ 	.dword	_ZN40_INTERNAL_c1fd346c_4_k_cu_a65c2bc7_175514cuda3std6ranges3__45__cpo4swapE
	.align		8
        /*0040*/ 	.dword	_ZN40_INTERNAL_c1fd346c_4_k_cu_a65c2bc7_175514cuda3std6ranges3__45__cpo9iter_moveE
	.align		8
        /*0048*/ 	.dword	_ZN40_INTERNAL_c1fd346c_4_k_cu_a65c2bc7_175514cute7productE
	.align		8
        /*0050*/ 	.dword	_ZN40_INTERNAL_c1fd346c_4_k_cu_a65c2bc7_175514cute1_E


//--------------------- .text._ZN7cutlass13device_kernelINS_4gemm6kernel13GemmUniversalIN4cute5tupleIJiiiiEEENS1_10collective13CollectiveMmaINS1_37MainloopSm90TmaGmmaWarpSpecializedFP8ILi4ENS5_IJNS4_1CILi1EEESB_SB_EEENS1_35KernelTmaWarpSpecializedCooperativeEEENS5_IJNSA_ILi256EEENSA_ILi128EEESG_EEENS_12float_e4m3_tENS5_IJlSB_lEEESI_SJ_NS4_8TiledMMAINS4_8MMA_AtomIJNS4_4SM904GMMA31MMA_64x128x32_F32E4M3E4M3_SS_TNILNSN_7ScaleInE1ELSP_1EEEEEENS4_6LayoutINS5_IJNSA_ILi2EEESB_SB_EEENS5_IJSB_NSA_ILi0EEESV_EEEEENS5_IJNS4_10UnderscoreESY_SY_EEEEENS4_13SM90_TMA_LOADENS4_14ComposedLayoutINS4_7SwizzleILi3ELi4ELi3EEENS4_18smem_ptr_flag_bitsILi8EEENSS_INS5_IJNSA_ILi8EEESG_EEENS5_IJSG_SB_EEEEEEEvNS4_8identityES11_S1B_vS1C_EENS_8epilogue10collective6detail29Sm90TmaWarpSpecializedAdapterINS1F_15DefaultEpilogueISI_SJ_SJ_NS1E_6thread17LinearCombinationISI_Li1EffLNS1J_9ScaleType4KindE0ELNS_15FloatRoundStyleE2ESI_EENS1_15EpilogueDefaultEEEEEvvEEEEvNT_6ParamsE --------------------------
	.section	.text._ZN7cutlass13device_kernelINS_4gemm6kernel13GemmUniversalIN4cute5tupleIJiiiiEEENS1_10collective13CollectiveMmaINS1_37MainloopSm90TmaGmmaWarpSpecializedFP8ILi4ENS5_IJNS4_1CILi1EEESB_SB_EEENS1_35KernelTmaWarpSpecializedCooperativeEEENS5_IJNSA_ILi256EEENSA_ILi128EEESG_EEENS_12float_e4m3_tENS5_IJlSB_lEEESI_SJ_NS4_8TiledMMAINS4_8MMA_AtomIJNS4_4SM904GMMA31MMA_64x128x32_F32E4M3E4M3_SS_TNILNSN_7ScaleInE1ELSP_1EEEEEENS4_6LayoutINS5_IJNSA_ILi2EEESB_SB_EEENS5_IJSB_NSA_ILi0EEESV_EEEEENS5_IJNS4_10UnderscoreESY_SY_EEEEENS4_13SM90_TMA_LOADENS4_14ComposedLayoutINS4_7SwizzleILi3ELi4ELi3EEENS4_18smem_ptr_flag_bitsILi8EEENSS_INS5_IJNSA_ILi8EEESG_EEENS5_IJSG_SB_EEEEEEEvNS4_8identityES11_S1B_vS1C_EENS_8epilogue10collective6detail29Sm90TmaWarpSpecializedAdapterINS1F_15DefaultEpilogueISI_SJ_SJ_NS1E_6thread17LinearCombinationISI_Li1EffLNS1J_9ScaleType4KindE0ELNS_15FloatRoundStyleE2ESI_EENS1_15EpilogueDefaultEEEEEvvEEEEvNT_6ParamsE,"ax",@progbits
	.align	128
.text._ZN7cutlass13device_kernelINS_4gemm6kernel13GemmUniversalIN4cute5tupleIJiiiiEEENS1_10collective13CollectiveMmaINS1_37MainloopSm90TmaGmmaWarpSpecializedFP8ILi4ENS5_IJNS4_1CILi1EEESB_SB_EEENS1_35KernelTmaWarpSpecializedCooperativeEEENS5_IJNSA_ILi256EEENSA_ILi128EEESG_EEENS_12float_e4m3_tENS5_IJlSB_lEEESI_SJ_NS4_8TiledMMAINS4_8MMA_AtomIJNS4_4SM904GMMA31MMA_64x128x32_F32E4M3E4M3_SS_TNILNSN_7ScaleInE1ELSP_1EEEEEENS4_6LayoutINS5_IJNSA_ILi2EEESB_SB_EEENS5_IJSB_NSA_ILi0EEESV_EEEEENS5_IJNS4_10UnderscoreESY_SY_EEEEENS4_13SM90_TMA_LOADENS4_14ComposedLayoutINS4_7SwizzleILi3ELi4ELi3EEENS4_18smem_ptr_flag_bitsILi8EEENSS_INS5_IJNSA_ILi8EEESG_EEENS5_IJSG_SB_EEEEEEEvNS4_8identityES11_S1B_vS1C_EENS_8epilogue10collective6detail29Sm90TmaWarpSpecializedAdapterINS1F_15DefaultEpilogueISI_SJ_SJ_NS1E_6thread17LinearCombinationISI_Li1EffLNS1J_9ScaleType4KindE0ELNS_15FloatRoundStyleE2ESI_EENS1_15EpilogueDefaultEEEEEvvEEEEvNT_6ParamsE:
        .type           _ZN7cutlass13device_kernelINS_4gemm6kernel13GemmUniversalIN4cute5tupleIJiiiiEEENS1_10collective13CollectiveMmaINS1_37MainloopSm90TmaGmmaWarpSpecializedFP8ILi4ENS5_IJNS4_1CILi1EEESB_SB_EEENS1_35KernelTmaWarpSpecializedCooperativeEEENS5_IJNSA_ILi256EEENSA_ILi128EEESG_EEENS_12float_e4m3_tENS5_IJlSB_lEEESI_SJ_NS4_8TiledMMAINS4_8MMA_AtomIJNS4_4SM904GMMA31MMA_64x128x32_F32E4M3E4M3_SS_TNILNSN_7ScaleInE1ELSP_1EEEEEENS4_6LayoutINS5_IJNSA_ILi2EEESB_SB_EEENS5_IJSB_NSA_ILi0EEESV_EEEEENS5_IJNS4_10UnderscoreESY_SY_EEEEENS4_13SM90_TMA_LOADENS4_14ComposedLayoutINS4_7SwizzleILi3ELi4ELi3EEENS4_18smem_ptr_flag_bitsILi8EEENSS_INS5_IJNSA_ILi8EEESG_EEENS5_IJSG_SB_EEEEEEEvNS4_8identityES11_S1B_vS1C_EENS_8epilogue10collective6detail29Sm90TmaWarpSpecializedAdapterINS1F_15DefaultEpilogueISI_SJ_SJ_NS1E_6thread17LinearCombinationISI_Li1EffLNS1J_9ScaleType4KindE0ELNS_15FloatRoundStyleE2ESI_EENS1_15EpilogueDefaultEEEEEvvEEEEvNT_6ParamsE,@function
        .size           _ZN7cutlass13device_kernelINS_4gemm6kernel13GemmUniversalIN4cute5tupleIJiiiiEEENS1_10collective13CollectiveMmaINS1_37MainloopSm90TmaGmmaWarpSpecializedFP8ILi4ENS5_IJNS4_1CILi1EEESB_SB_EEENS1_35KernelTmaWarpSpecializedCooperativeEEENS5_IJNSA_ILi256EEENSA_ILi128EEESG_EEENS_12float_e4m3_tENS5_IJlSB_lEEESI_SJ_NS4_8TiledMMAINS4_8MMA_AtomIJNS4_4SM904GMMA31MMA_64x128x32_F32E4M3E4M3_SS_TNILNSN_7ScaleInE1ELSP_1EEEEEENS4_6LayoutINS5_IJNSA_ILi2EEESB_SB_EEENS5_IJSB_NSA_ILi0EEESV_EEEEENS5_IJNS4_10UnderscoreESY_SY_EEEEENS4_13SM90_TMA_LOADENS4_14ComposedLayoutINS4_7SwizzleILi3ELi4ELi3EEENS4_18smem_ptr_flag_bitsILi8EEENSS_INS5_IJNSA_ILi8EEESG_EEENS5_IJSG_SB_EEEEEEEvNS4_8identityES11_S1B_vS1C_EENS_8epilogue10collective6detail29Sm90TmaWarpSpecializedAdapterINS1F_15DefaultEpilogueISI_SJ_SJ_NS1E_6thread17LinearCombinationISI_Li1EffLNS1J_9ScaleType4KindE0ELNS_15FloatRoundStyleE2ESI_EENS1_15EpilogueDefaultEEEEEvvEEEEvNT_6ParamsE,(.L_x_329 - _ZN7cutlass13device_kernelINS_4gemm6kernel13GemmUniversalIN4cute5tupleIJiiiiEEENS1_10collective13CollectiveMmaINS1_37MainloopSm90TmaGmmaWarpSpecializedFP8ILi4ENS5_IJNS4_1CILi1EEESB_SB_EEENS1_35KernelTmaWarpSpecializedCooperativeEEENS5_IJNSA_ILi256EEENSA_ILi128EEESG_EEENS_12float_e4m3_tENS5_IJlSB_lEEESI_SJ_NS4_8TiledMMAINS4_8MMA_AtomIJNS4_4SM904GMMA31MMA_64x128x32_F32E4M3E4M3_SS_TNILNSN_7ScaleInE1ELSP_1EEEEEENS4_6LayoutINS5_IJNSA_ILi2EEESB_SB_EEENS5_IJSB_NSA_ILi0EEESV_EEEEENS5_IJNS4_10UnderscoreESY_SY_EEEEENS4_13SM90_TMA_LOADENS4_14ComposedLayoutINS4_7SwizzleILi3ELi4ELi3EEENS4_18smem_ptr_flag_bitsILi8EEENSS_INS5_IJNSA_ILi8EEESG_EEENS5_IJSG_SB_EEEEEEEvNS4_8identityES11_S1B_vS1C_EENS_8epilogue10collective6detail29Sm90TmaWarpSpecializedAdapterINS1F_15DefaultEpilogueISI_SJ_SJ_NS1E_6thread17LinearCombinationISI_Li1EffLNS1J_9ScaleType4KindE0ELNS_15FloatRoundStyleE2ESI_EENS1_15EpilogueDefaultEEEEEvvEEEEvNT_6ParamsE)
        .other          _ZN7cutlass13device_kernelINS_4gemm6kernel13GemmUniversalIN4cute5tupleIJiiiiEEENS1_10collective13CollectiveMmaINS1_37MainloopSm90TmaGmmaWarpSpecializedFP8ILi4ENS5_IJNS4_1CILi1EEESB_SB_EEENS1_35KernelTmaWarpSpecializedCooperativeEEENS5_IJNSA_ILi256EEENSA_ILi128EEESG_EEENS_12float_e4m3_tENS5_IJlSB_lEEESI_SJ_NS4_8TiledMMAINS4_8MMA_AtomIJNS4_4SM904GMMA31MMA_64x128x32_F32E4M3E4M3_SS_TNILNSN_7ScaleInE1ELSP_1EEEEEENS4_6LayoutINS5_IJNSA_ILi2EEESB_SB_EEENS5_IJSB_NSA_ILi0EEESV_EEEEENS5_IJNS4_10UnderscoreESY_SY_EEEEENS4_13SM90_TMA_LOADENS4_14ComposedLayoutINS4_7SwizzleILi3ELi4ELi3EEENS4_18smem_ptr_flag_bitsILi8EEENSS_INS5_IJNSA_ILi8EEESG_EEENS5_IJSG_SB_EEEEEEEvNS4_8identityES11_S1B_vS1C_EENS_8epilogue10collective6detail29Sm90TmaWarpSpecializedAdapterINS1F_15DefaultEpilogueISI_SJ_SJ_NS1E_6thread17LinearCombinationISI_Li1EffLNS1J_9ScaleType4KindE0ELNS_15FloatRoundStyleE2ESI_EENS1_15EpilogueDefaultEEEEEvvEEEEvNT_6ParamsE,@"STO_CUDA_ENTRY STV_DEFAULT"
_ZN7cutlass13device_kernelINS_4gemm6kernel13GemmUniversalIN4cute5tupleIJiiiiEEENS1_10collective13CollectiveMmaINS1_37MainloopSm90TmaGmmaWarpSpecializedFP8ILi4ENS5_IJNS4_1CILi1EEESB_SB_EEENS1_35KernelTmaWarpSpecializedCooperativeEEENS5_IJNSA_ILi256EEENSA_ILi128EEESG_EEENS_12float_e4m3_tENS5_IJlSB_lEEESI_SJ_NS4_8TiledMMAINS4_8MMA_AtomIJNS4_4SM904GMMA31MMA_64x128x32_F32E4M3E4M3_SS_TNILNSN_7ScaleInE1ELSP_1EEEEEENS4_6LayoutINS5_IJNSA_ILi2EEESB_SB_EEENS5_IJSB_NSA_ILi0EEESV_EEEEENS5_IJNS4_10UnderscoreESY_SY_EEEEENS4_13SM90_TMA_LOADENS4_14ComposedLayoutINS4_7SwizzleILi3ELi4ELi3EEENS4_18smem_ptr_flag_bitsILi8EEENSS_INS5_IJNSA_ILi8EEESG_EEENS5_IJSG_SB_EEEEEEEvNS4_8identityES11_S1B_vS1C_EENS_8epilogue10collective6detail29Sm90TmaWarpSpecializedAdapterINS1F_15DefaultEpilogueISI_SJ_SJ_NS1E_6thread17LinearCombinationISI_Li1EffLNS1J_9ScaleType4KindE0ELNS_15FloatRoundStyleE2ESI_EENS1_15EpilogueDefaultEEEEEvvEEEEvNT_6ParamsE:
[----:B------:R-:W0:Y:S02]  /*0000*/  LDC R1, c[0x0][0x28] ;  /* 0x00000a00ff017b82 */ /* 0x000e240000000800 */
[----:B0-----:R-:W-:Y:S01]  /*0010*/  VIADD R1, R1, 0xffffff10 ;  /* 0xffffff1001017836 */ /* 0x001fe20000000000 */
[----:B------:R-:W0:Y:S01]  /*0020*/  S2R R2, SR_TID.X ;  /* 0x0000000000027919 */ /* 0x000e220000002100 */
[----:B------:R-:W-:Y:S01]  /*0030*/  ELECT P0, URZ, PT ;  /* 0x00000000003f782f */ /* 0x000fe20003800000 */
[----:B------:R-:W-:Y:S01]  /*0040*/  BSSY B0, `(.L_x_0) ;  /* 0x0000015000007945 */ /* 0x000fe20003800000 */
[--C-:B0-----:R-:W-:Y:S02]  /*0050*/  SHF.R.U32.HI R0, RZ, 0x5, R2.reuse ;  /* 0x00000005ff007819 */ /* 0x101fe40000011602 */
[----:B------:R-:W-:-:S03]  /*0060*/  SHF.R.U32.HI R2, RZ, 0x7, R2 ;  /* 0x00000007ff027819 */ /* 0x000fc60000011602 */
[----:B------:R-:W0:Y:S04]  /*0070*/  SHFL.IDX PT, R3, R0, RZ, 0x1f ;  /* 0x00001fff00037589 */ /* 0x000e2800000e0000 */
[----:B------:R-:W1:Y:S01]  /*0080*/  SHFL.IDX PT, R2, R2, RZ, 0x1f ;  /* 0x00001fff02027589 */ /* 0x000e6200000e0000 */
[----:B0-----:R-:W-:Y:S02]  /*0090*/  R2UR UR4, R3 ;  /* 0x00000000030472ca */ /* 0x001fe400000e0000 */
[----:B-1----:R-:W-:-:S11]  /*00a0*/  R2UR UR6, R2 ;  /* 0x00000000020672ca */ /* 0x002fd600000e0000 */
[----:B------:R-:W-:Y:S02]  /*00b0*/  USHF.R.S32.HI UR5, URZ, 0x1f, UR4 ;  /* 0x0000001f3f057899 */ /* 0x000fe40008011404 */
[----:B------:R-:W-:Y:S02]  /*00c0*/  ISETP.NE.OR P0, PT, RZ, UR4, !P0 ;  /* 0x00000004ff007c0c */ /* 0x000fe4000c705670 */
[----:B------:R-:W-:-:S04]  /*00d0*/  ULEA.HI UR5, UR5, UR4, URZ, 0x2 ;  /* 0x0000000405057291 */ /* 0x000fc8000f8f103f */
[----:B------:R-:W-:-:S04]  /*00e0*/  ULOP3.LUT UR5, UR5, 0xfffffffc, URZ, 0xc0, !UPT ;  /* 0xfffffffc05057892 */ /* 0x000fc8000f8ec03f */
[----:B------:R-:W-:-:S03]  /*00f0*/  UIADD3 UR8, UR4, -UR5, URZ ;  /* 0x8000000504087290 */ /* 0x000fc6000fffe03f */
[----:B------:R-:W-:Y:S09]  /*0100*/  @P0 BRA `(.L_x_1) ;  /* 0x0000000000200947 */ /* 0x000ff20003800000 */
[----:B------:R-:W-:Y:S02]  /*0110*/  ULDC.64 UR4, c[0x0][0x198] ;  /* 0x0000660000047ab9 */ /* 0x000fe40000000a00 */
[----:B------:R-:W-:Y:S02]  /*0120*/  UIADD3 UR10, UP0, UR4, 0xf0, URZ ;  /* 0x000000f0040a7890 */ /* 0x000fe4000ff1e03f */
[----:B------:R-:W-:Y:S02]  /*0130*/  UIADD3 UR4, UP1, UR4, 0x1f0, URZ ;  /* 0x000001f004047890 */ /* 0x000fe4000ff3e03f */
[----:B------:R-:W-:Y:S02]  /*0140*/  UIADD3.X UR11, URZ, UR5, URZ, UP0, !UPT ;  /* 0x000000053f0b7290 */ /* 0x000fe400087fe43f */
[----:B------:R-:W-:-:S07]  /*0150*/  UIADD3.X UR5, URZ, UR5, URZ, UP1, !UPT ;  /* 0x000000053f057290 */ /* 0x000fce0008ffe43f */
[----:B------:R0:W-:Y:S02]  /*0160*/  UTMACCTL.PF [UR10] ;  /* 0x000000000a0079b9 */ /* 0x0001e40008040000 */
[----:B------:R0:W-:Y:S02]  /*0170*/  UTMACCTL.PF [UR4] ;  /* 0x00000000040079b9 */ /* 0x0001e40008040000 */
[----:B0-----:R-:W-:Y:S01]  /*0180*/  NOP ;  /* 0x0000000000007918 */ /* 0x001fe20000000000 */
.L_x_1:
[----:B------:R-:W-:Y:S05]  /*0190*/  BSYNC B0 ;  /* 0x0000000000007941 */ /* 0x000fea0003800000 */
.L_x_0:
[----:B------:R-:W0:Y:S01]  /*01a0*/  SHFL.IDX PT, R2, R0, RZ, 0x1f ;  /* 0x00001fff00027589 */ /* 0x000e2200000e0000 */
[----:B------:R-:W-:Y:S01]  /*01b0*/  UISETP.NE.AND UP0, UPT, UR8, 0x3, UPT ;  /* 0x000000030800788c */ /* 0x000fe2000bf05270 */
[----:B------:R-:W-:Y:S01]  /*01c0*/  ISETP.NE.AND P1, PT, RZ, UR6, PT ;  /* 0x00000006ff007c0c */ /* 0x000fe2000bf25270 */
[----:B------:R-:W-:Y:S02]  /*01d0*/  UIADD3 UR10, UR6, -0x1, URZ ;  /* 0xffffffff060a7890 */ /* 0x000fe4000fffe03f */
[----:B------:R-:W-:Y:S02]  /*01e0*/  UISETP.EQ.OR UP0, UPT, UR8, URZ, !UP0 ;  /* 0x0000003f0800728c */ /* 0x000fe4000c702670 */
[----:B------:R-:W-:Y:S02]  /*01f0*/  UISETP.GE.U32.AND UP1, UPT, UR10, 0x2, UPT ;  /* 0x000000020a00788c */ /* 0x000fe4000bf26070 */
[----:B------:R-:W-:-:S04]  /*0200*/  UISETP.EQ.AND UP0, UPT, UR6, URZ, UP0 ;  /* 0x0000003f0600728c */ /* 0x000fc80008702270 */
[----:B------:R-:W-:-:S04]  /*0210*/  USEL UR13, URZ, 0x1, !UP0 ;  /* 0x000000013f0d7887 */ /* 0x000fc8000c000000 */
[----:B------:R-:W-:Y:S01]  /*0220*/  USEL UR13, UR13, 0x2, UP1 ;  /* 0x000000020d0d7887 */ /* 0x000fe20008800000 */
[----:B0-----:R-:W-:-:S13]  /*0230*/  ISETP.NE.AND P0, PT, R2, RZ, PT ;  /* 0x000000ff0200720c */ /* 0x001fda0003f05270 */
[----:B------:R-:W-:Y:S05]  /*0240*/  @P0 BRA `(.L_x_2) ;  /* 0x0000000000580947 */ /* 0x000fea0003800000 */
[----:B------:R-:W0:Y:S01]  /*0250*/  S2UR UR9, SR_CgaCtaId ;  /* 0x00000000000979c3 */ /* 0x000e220000008800 */
[----:B------:R-:W-:Y:S01]  /*0260*/  UMOV UR4, 0x400 ;  /* 0x0000040000047882 */ /* 0x000fe20000000000 */
[----:B------:R-:W-:Y:S01]  /*0270*/  UMOV UR5, 0x1 ;  /* 0x0000000100057882 */ /* 0x000fe20000000000 */
[----:B------:R-:W-:Y:S01]  /*0280*/  UMOV UR6, 0x100 ;  /* 0x0000010000067882 */ /* 0x000fe20000000000 */
[----:B------:R-:W-:Y:S01]  /*0290*/  ELECT P0, URZ, PT ;  /* 0x00000000003f782f */ /* 0x000fe20003800000 */
[----:B------:R-:W-:-:S04]  /*02a0*/  UIADD3 UR6, -UR6, 0x100000, URZ ;  /* 0x0010000006067890 */ /* 0x000fc8000fffe13f */
[----:B------:R-:W-:Y:S02]  /*02b0*/  USHF.L.U32 UR7, UR6, 0xb, URZ ;  /* 0x0000000b06077899 */ /* 0x000fe4000800063f */
[----:B------:R-:W-:Y:S02]  /*02c0*/  USHF.L.U32 UR6, UR6, 0x1, URZ ;  /* 0x0000000106067899 */ /* 0x000fe4000800063f */
[----:B0-----:R-:W-:Y:S02]  /*02d0*/  ULEA UR9, UR9, UR4, 0x18 ;  /* 0x0000000409097291 */ /* 0x001fe4000f8ec03f */
[----:B------:R-:W-:-:S04]  /*02e0*/  UIADD3 UR4, -UR5, 0x100000, URZ ;  /* 0x0010000005047890 */ /* 0x000fc8000fffe13f */
[----:B------:R-:W-:Y:S02]  /*02f0*/  USHF.L.U32 UR5, UR4, 0xb, URZ ;  /* 0x0000000b04057899 */ /* 0x000fe4000800063f */
[----:B------:R-:W-:Y:S01]  /*0300*/  USHF.L.U32 UR4, UR4, 0x1, URZ ;  /* 0x0000000104047899 */ /* 0x000fe2000800063f */
[----:B------:R-:W0:Y:S11]  /*0310*/  FENCE.VIEW.ASYNC.S ;  /* 0x00000000000073c6 */ /* 0x000e360000000000 */
[----:B0-----:R0:W1:Y:S01]  /*0320*/  SYNCS.EXCH.64 URZ, [UR9], UR4 ;  /* 0x00000004093f75b2 */ /* 0x0010620008000100 */
[----:B------:R0:W2:Y:S01]  /*0330*/  SYNCS.EXCH.64 URZ, [UR9+0x20], UR6 ;  /* 0x00002006093f75b2 */ /* 0x0000a20008000100 */
[----:B------:R0:W3:Y:S01]  /*0340*/  SYNCS.EXCH.64 URZ, [UR9+0x8], UR4 ;  /* 0x00000804093f75b2 */ /* 0x0000e20008000100 */
[----:B------:R0:W4:Y:S01]  /*0350*/  SYNCS.EXCH.64 URZ, [UR9+0x28], UR6 ;  /* 0x00002806093f75b2 */ /* 0x0001220008000100 */
[----:B------:R0:W0:Y:S01]  /*0360*/  SYNCS.EXCH.64 URZ, [UR9+0x10], UR4 ;  /* 0x00001004093f75b2 */ /* 0x0000220008000100 */
[----:B------:R0:W0:Y:S01]  /*0370*/  SYNCS.EXCH.64 URZ, [UR9+0x30], UR6 ;  /* 0x00003006093f75b2 */ /* 0x0000220008000100 */
[----:B------:R0:W0:Y:S01]  /*0380*/  SYNCS.EXCH.64 URZ, [UR9+0x18], UR4 ;  /* 0x00001804093f75b2 */ /* 0x0000220008000100 */
[----:B------:R0:W0:Y:S01]  /*0390*/  SYNCS.EXCH.64 URZ, [UR9+0x38], UR6 ;  /* 0x00003806093f75b2 */ /* 0x0000220008000100 */
[----:B------:R-:W-:Y:S01]  /*03a0*/  NOP ;  /* 0x0000000000007918 */ /* 0x000fe20000000000 */
.L_x_2:
[----:B------:R-:W5:Y:S01]  /*03b0*/  SHFL.IDX PT, R0, R0, RZ, 0x1f ;  /* 0x00001fff00007589 */ /* 0x000f6200000e0000 */
[----:B------:R-:W1:Y:S01]  /*03c0*/  LDC R2, c[0x0][0x65c] ;  /* 0x00019700ff027b82 */ /* 0x000e620000000800 */
[----:B------:R-:W-:Y:S01]  /*03d0*/  ELECT P0, URZ, PT ;  /* 0x00000000003f782f */ /* 0x000fe20003800000 */
[----:B------:R-:W-:Y:S01]  /*03e0*/  IMAD.MOV.U32 R3, RZ, RZ, RZ ;  /* 0x000000ffff037224 */ /* 0x000fe200078e00ff */
[----:B0-----:R-:W-:Y:S01]  /*03f0*/  UMOV UR4, 0x20 ;  /* 0x0000002000047882 */ /* 0x001fe20000000000 */
[----:B------:R-:W-:Y:S01]  /*0400*/  NOP ;  /* 0x0000000000007918 */ /* 0x000fe20000000000 */
[----:B------:R-:W-:Y:S01]  /*0410*/  NOP ;  /* 0x0000000000007918 */ /* 0x000fe20000000000 */
[----:B-----5:R-:W-:Y:S02]  /*0420*/  ISETP.NE.OR P0, PT, R0, RZ, !P0 ;  /* 0x000000ff0000720c */ /* 0x020fe40004705670 */
[----:B-1----:R-:W-:Y:S01]  /*0430*/  ISETP.NE.AND P4, PT, R2, 0x1, PT ;  /* 0x000000010200780c */ /* 0x002fe20003f85270 */
[----:B------:R-:W0:Y:S01]  /*0440*/  S2R R0, SR_CTAID.Y ;  /* 0x0000000000007919 */ /* 0x000e220000002600 */
[----:B------:R-:W1:Y:S09]  /*0450*/  S2R R2, SR_CTAID.X ;  /* 0x0000000000027919 */ /* 0x000e720000002500 */
[----:B------:R-:W-:Y:S01]  /*0460*/  VOTEU.ALL UP0, P0 ;  /* 0x00000000003f7886 */ /* 0x000fe20000000000 */
[----:B------:R-:W-:Y:S01]  /*0470*/  VOTEU.ALL UP1, P0 ;  /* 0x00000000003f7886 */ /* 0x000fe20000020000 */
[----:B------:R-:W1:Y:S01]  /*0480*/  @P4 LDC R7, c[0x0][0x10] ;  /* 0x00000400ff074b82 */ /* 0x000e620000000800 */
[----:B------:R-:W-:-:S02]  /*0490*/  @P4 IMAD.MOV.U32 R5, RZ, RZ, RZ ;  /* 0x000000ffff054224 */ /* 0x000fc400078e00ff */
[----:B------:R-:W-:Y:S01]  /*04a0*/  @P4 IMAD.MOV.U32 R11, RZ, RZ, RZ ;  /* 0x000000ffff0b4224 */ /* 0x000fe200078e00ff */
[----:B------:R-:W-:Y:S01]  /*04b0*/  @!UP0 UMOV UR6, 0x400 ;  /* 0x0000040000068882 */ /* 0x000fe20000000000 */
[----:B------:R-:W-:-:S04]  /*04c0*/  @!UP0 UIADD3 UR4, -UR4, 0x100000, URZ ;  /* 0x0010000004048890 */ /* 0x000fc8000fffe13f */
[----:B------:R-:W-:Y:S02]  /*04d0*/  @!UP0 USHF.L.U32 UR5, UR4, 0xb, URZ ;  /* 0x0000000b04058899 */ /* 0x000fe4000800063f */
[----:B------:R-:W-:Y:S01]  /*04e0*/  @!UP0 USHF.L.U32 UR4, UR4, 0x1, URZ ;  /* 0x0000000104048899 */ /* 0x000fe2000800063f */
[----:B------:R-:W5:Y:S08]  /*04f0*/  @!P4 LDC R9, c[0x0][0xc] ;  /* 0x00000300ff09cb82 */ /* 0x000f700000000800 */
[----:B------:R-:W2:Y:S01]  /*0500*/  @!UP0 S2UR UR7, SR_CgaCtaId ;  /* 0x00000000000789c3 */ /* 0x000ea20000008800 */
[----:B0-----:R-:W-:-:S04]  /*0510*/  @P4 IMAD.MOV.U32 R4, RZ, RZ, R0 ;  /* 0x000000ffff044224 */ /* 0x001fc800078e0000 */
[----:B-1----:R-:W-:-:S04]  /*0520*/  @P4 IMAD.WIDE.U32 R6, R2, R7, R4 ;  /* 0x0000000702064225 */ /* 0x002fc800078e0004 */
[----:B------:R-:W-:Y:S02]  /*0530*/  @P4 IMAD.MOV.U32 R16, RZ, RZ, R6 ;  /* 0x000000ffff104224 */ /* 0x000fe400078e0006 */
[----:B------:R-:W-:Y:S02]  /*0540*/  @P4 IMAD.IADD R17, R7, 0x1, R11 ;  /* 0x0000000107114824 */ /* 0x000fe400078e020b */
[----:B-----5:R-:W-:-:S04]  /*0550*/  @!P4 IMAD.WIDE.U32 R4, R9, R0, R2 ;  /* 0x000000000904c225 */ /* 0x020fc800078e0002 */
[----:B------:R-:W-:Y:S02]  /*0560*/  @!P4 IMAD.MOV.U32 R16, RZ, RZ, R4 ;  /* 0x000000ffff10c224 */ /* 0x000fe400078e0004 */
[----:B------:R-:W-:Y:S01]  /*0570*/  @!P4 IMAD.MOV.U32 R17, RZ, RZ, R5 ;  /* 0x000000ffff11c224 */ /* 0x000fe200078e0005 */
[----:B--2---:R-:W-:Y:S02]  /*0580*/  @!UP0 ULEA UR6, UR7, UR6, 0x18 ;  /* 0x0000000607068291 */ /* 0x004fe4000f8ec03f */
[----:B------:R0:W-:Y:S01]  /*0590*/  STL [R1+0x74], R16 ;  /* 0x0000741001007387 */ /* 0x0001e20000100800 */
[----:B------:R-:W-:-:S03]  /*05a0*/  VOTEU.ALL UP0, P0 ;  /* 0x00000000003f7886 */ /* 0x000fc60000000000 */
[----:B------:R0:W-:Y:S04]  /*05b0*/  STL [R1+0x70], R17 ;  /* 0x0000701101007387 */ /* 0x0001e80000100800 */
[----:B------:R-:W1:Y:S02]  /*05c0*/  FENCE.VIEW.ASYNC.S ;  /* 0x00000000000073c6 */ /* 0x000e640000000000 */
[----:B-1----:R0:W3:Y:S01]  /*05d0*/  @!UP0 SYNCS.EXCH.64 URZ, [UR6+0x50], UR4 ;  /* 0x00005004063f85b2 */ /* 0x0020e20008000100 */
[----:B------:R0:W3:Y:S01]  /*05e0*/  @!UP1 SYNCS.EXCH.64 URZ, [UR6+0x58], UR4 ;  /* 0x00005804063f95b2 */ /* 0x0000e20008000100 */
[----:B------:R-:W-:Y:S01]  /*05f0*/  NOP ;  /* 0x0000000000007918 */ /* 0x000fe20000000000 */
[----:B---34-:R-:W-:Y:S06]  /*0600*/  BAR.SYNC.DEFER_BLOCKING 0x0 ;  /* 0x0000000000007b1d */ /* 0x018fec0000010000 */
[----:B0-----:R-:W-:Y:S05]  /*0610*/  @!P1 BRA `(.L_x_3) ;  /* 0x000000e400809947 */ /* 0x001fea0003800000 */
[----:B------:R-:W-:-:S06]  /*0620*/  UISETP.GT.U32.AND UP0, UPT, UR10, 0x1, UPT ;  /* 0x000000010a00788c */ /* 0x000fcc000bf04070 */
[----:B------:R-:W-:-:S13]  /*0630*/  PLOP3.LUT P0, PT, PT, PT, UP0, 0x80, 0x0 ;  /* 0x000000000000781c */ /* 0x000fda0003f0f008 */
[----:B------:R-:W-:Y:S05]  /*0640*/  @P0 EXIT ;  /* 0x000000000000094d */ /* 0x000fea0003800000 */
[----:B------:R-:W-:Y:S01]  /*0650*/  IMAD.MOV.U32 R6, RZ, RZ, -0x1 ;  /* 0xffffffffff067424 */ /* 0x000fe200078e00ff */
[----:B------:R-:W-:Y:S01]  /*0660*/  ULDC.64 UR4, c[0x0][0x650] ;  /* 0x0001940000047ab9 */ /* 0x000fe20000000a00 */
[----:B------:R-:W-:Y:S01]  /*0670*/  IMAD.MOV.U32 R5, RZ, RZ, -0x1 ;  /* 0xffffffffff057424 */ /* 0x000fe200078e00ff */
[----:B------:R-:W-:Y:S01]  /*0680*/  ISETP.GE.U32.AND P0, PT, R16, UR4, PT ;  /* 0x0000000410007c0c */ /* 0x000fe2000bf06070 */
[----:B------:R-:W-:Y:S01]  /*0690*/  UMOV UR12, 0xffffffff ;  /* 0xffffffff000c7882 */ /* 0x000fe20000000000 */
[----:B------:R0:W-:Y:S01]  /*06a0*/  STL [R1+0x7c], R6 ;  /* 0x00007c0601007387 */ /* 0x0001e20000100800 */
[----:B------:R-:W-:Y:S02]  /*06b0*/  PRMT R4, RZ, 0x7610, R4 ;  /* 0x00007610ff047816 */ /* 0x000fe40000000004 */
[----:B------:R-:W-:Y:S01]  /*06c0*/  ISETP.GE.U32.AND.EX P0, PT, R17, UR5, PT, P0 ;  /* 0x0000000511007c0c */ /* 0x000fe2000bf06100 */
[----:B------:R0:W-:-:S12]  /*06d0*/  STL [R1+0x78], R5 ;  /* 0x0000780501007387 */ /* 0x0001d80000100800 */
[----:B0-----:R-:W-:Y:S05]  /*06e0*/  @P0 BRA `(.L_x_4) ;  /* 0x0000000400680947 */ /* 0x001fea0003800000 */
[----:B------:R-:W0:Y:S01]  /*06f0*/  LDC.64 R12, c[0x0][0x628] ;  /* 0x00018a00ff0c7b82 */ /* 0x000e220000000a00 */
[----:B------:R-:W-:Y:S02]  /*0700*/  IMAD.MOV.U32 R4, RZ, RZ, R16 ;  /* 0x000000ffff047224 */ /* 0x000fe400078e0010 */
[----:B------:R-:W-:-:S05]  /*0710*/  IMAD.MOV.U32 R5, RZ, RZ, R17 ;  /* 0x000000ffff057224 */ /* 0x000fca00078e0011 */
[----:B------:R-:W1:Y:S08]  /*0720*/  LDC R10, c[0x0][0x630] ;  /* 0x00018c00ff0a7b82 */ /* 0x000e700000000800 */
[----:B------:R-:W2:Y:S01]  /*0730*/  LDC.64 R14, c[0x0][0x620] ;  /* 0x00018800ff0e7b82 */ /* 0x000ea20000000a00 */
[----:B0-----:R-:W-:-:S04]  /*0740*/  ISETP.NE.U32.AND P0, PT, R12, RZ, PT ;  /* 0x000000ff0c00720c */ /* 0x001fc80003f05070 */
[----:B------:R-:W-:-:S13]  /*0750*/  ISETP.NE.AND.EX P0, PT, R13, RZ, PT, P0 ;  /* 0x000000ff0d00720c */ /* 0x000fda0003f05300 */
[----:B-12---:R-:W-:Y:S05]  /*0760*/  @!P0 BRA `(.L_x_5) ;  /* 0x0000000000288947 */ /* 0x006fea0003800000 */
[----:B------:R-:W0:Y:S02]  /*0770*/  LDC R9, c[0x0][0x634] ;  /* 0x00018d00ff097b82 */ /* 0x000e240000000800 */
[----:B0-----:R-:W-:-:S05]  /*0780*/  IADD3 R9, P0, R16, R9, RZ ;  /* 0x0000000910097210 */ /* 0x001fca0007f1e0ff */
[----:B------:R-:W-:-:S04]  /*0790*/  IMAD.X R11, RZ, RZ, R17, P0 ;  /* 0x000000ffff0b7224 */ /* 0x000fc800000e0611 */
[----:B------:R-:W-:-:S04]  /*07a0*/  IMAD.WIDE.U32 R4, R11, R12, RZ ;  /* 0x0000000c0b047225 */ /* 0x000fc800078e00ff */
[----:B------:R-:W-:-:S04]  /*07b0*/  IMAD.WIDE.U32 R6, P0, R9, R13, R4 ;  /* 0x0000000d09067225 */ /* 0x000fc80007800004 */
[----:B------:R-:W-:-:S04]  /*07c0*/  IMAD.WIDE.U32 R4, R9, R12, RZ ;  /* 0x0000000c09047225 */ /* 0x000fc800078e00ff */
[----:B------:R-:W-:Y:S01]  /*07d0*/  IMAD.X R9, RZ, RZ, RZ, P0 ;  /* 0x000000ffff097224 */ /* 0x000fe200000e06ff */
[----:B------:R-:W-:Y:S01]  /*07e0*/  IADD3 RZ, P0, R5, R6, RZ ;  /* 0x0000000605ff7210 */ /* 0x000fe20007f1e0ff */
[----:B------:R-:W-:-:S04]  /*07f0*/  IMAD.MOV.U32 R8, RZ, RZ, R7 ;  /* 0x000000ffff087224 */ /* 0x000fc800078e0007 */
[----:B------:R-:W-:-:S08]  /*0800*/  IMAD.WIDE.U32.X R4, R11, R13, R8, P0 ;  /* 0x0000000d0b047225 */ /* 0x000fd000000e0408 */
.L_x_5:
[-CC-:B------:R-:W-:Y:S01]  /*0810*/  SHF.R.U64 R24, R4, R10.reuse, R5.reuse ;  /* 0x0000000a04187219 */ /* 0x180fe20000001205 */
[----:B------:R-:W0:Y:S01]  /*0820*/  LDC R8, c[0x0][0x618] ;  /* 0x00018600ff087b82 */ /* 0x000e220000000800 */
[----:B------:R-:W-:Y:S01]  /*0830*/  SHF.R.U32.HI R4, RZ, R10, R5 ;  /* 0x0000000aff047219 */ /* 0x000fe20000011605 */
[----:B------:R-:W-:Y:S01]  /*0840*/  ULDC UR4, c[0x0][0x150] ;  /* 0x0000540000047ab9 */ /* 0x000fe20000000800 */
[----:B------:R-:W-:Y:S01]  /*0850*/  IADD3 R9, P0, RZ, -R24, RZ ;  /* 0x80000018ff097210 */ /* 0x000fe20007f1e0ff */
[----:B------:R-:W-:Y:S01]  /*0860*/  IMAD.MOV.U32 R5, RZ, RZ, R17 ;  /* 0x000000ffff057224 */ /* 0x000fe200078e0011 */
[----:B------:R-:W-:-:S03]  /*0870*/  I2FP.F32.U32 R3, R2 ;  /* 0x0000000200037245 */ /* 0x000fc60000201000 */
[----:B------:R-:W1:Y:S01]  /*0880*/  LDC.64 R18, c[0x0][0x640] ;  /* 0x00019000ff127b82 */ /* 0x000e620000000a00 */
[----:B------:R-:W-:Y:S02]  /*0890*/  IMAD.X R11, RZ, RZ, ~R4, P0 ;  /* 0x000000ffff0b7224 */ /* 0x000fe400000e0e04 */
[----:B------:R-:W-:Y:S01]  /*08a0*/  FMUL R3, R3, UR4 ;  /* 0x0000000403037c20 */ /* 0x000fe20008400000 */
[----:B------:R-:W-:Y:S01]  /*08b0*/  IMAD.MOV.U32 R4, RZ, RZ, R16 ;  /* 0x000000ffff047224 */ /* 0x000fe200078e0010 */
[----:B------:R-:W-:Y:S01]  /*08c0*/  ULDC UR4, c[0x0][0x154] ;  /* 0x0000550000047ab9 */ /* 0x000fe20000000800 */
[-C--:B------:R-:W-:Y:S02]  /*08d0*/  IMAD R6, R11, R14.reuse, RZ ;  /* 0x0000000e0b067224 */ /* 0x080fe400078e02ff */
[C---:B------:R-:W-:Y:S01]  /*08e0*/  IMAD.WIDE.U32 R4, R9.reuse, R14, R4 ;  /* 0x0000000e09047225 */ /* 0x040fe200078e0004 */
[----:B------:R-:W2:Y:S01]  /*08f0*/  LDC R10, c[0x0][0x608] ;  /* 0x00018200ff0a7b82 */ /* 0x000ea20000000800 */
[----:B------:R-:W3:Y:S02]  /*0900*/  F2I.U32.TRUNC.NTZ R3, R3 ;  /* 0x0000000300037305 */ /* 0x000ee4000020f000 */
[----:B------:R-:W-:-:S04]  /*0910*/  IMAD R9, R9, R15, R6 ;  /* 0x0000000f09097224 */ /* 0x000fc800078e0206 */
[----:B------:R-:W-:Y:S01]  /*0920*/  IMAD.IADD R5, R5, 0x1, R9 ;  /* 0x0000000105057824 */ /* 0x000fe200078e0209 */
[----:B------:R-:W4:Y:S01]  /*0930*/  LDC R7, c[0x0][0x144] ;  /* 0x00005100ff077b82 */ /* 0x000f220000000800 */
[----:B------:R-:W-:-:S03]  /*0940*/  IMAD.MOV.U32 R9, RZ, RZ, 0x1 ;  /* 0x00000001ff097424 */ /* 0x000fc600078e00ff */
[----:B0-----:R-:W-:Y:S02]  /*0950*/  SHF.R.U64 R12, R4, R8, R5 ;  /* 0x00000008040c7219 */ /* 0x001fe40000001205 */
[----:B------:R-:W-:Y:S02]  /*0960*/  I2FP.F32.U32 R4, R0 ;  /* 0x0000000000047245 */ /* 0x000fe40000201000 */
[----:B------:R-:W0:Y:S01]  /*0970*/  LDC R14, c[0x0][0x658] ;  /* 0x00019600ff0e7b82 */ /* 0x000e220000000800 */
[----:B-1----:R-:W-:Y:S01]  /*0980*/  ISETP.NE.U32.AND P0, PT, R18, RZ, PT ;  /* 0x000000ff1200720c */ /* 0x002fe20003f05070 */
[----:B---3--:R-:W-:Y:S02]  /*0990*/  IMAD.MOV R6, RZ, RZ, -R3 ;  /* 0x000000ffff067224 */ /* 0x008fe400078e0a03 */
[----:B------:R-:W-:Y:S01]  /*09a0*/  FMUL R4, R4, UR4 ;  /* 0x0000000404047c20 */ /* 0x000fe20008400000 */
[----:B------:R-:W-:Y:S01]  /*09b0*/  SHF.R.U32.HI R3, RZ, R8, R5 ;  /* 0x00000008ff037219 */ /* 0x000fe20000011605 */
[----:B------:R-:W-:Y:S01]  /*09c0*/  IMAD.MOV.U32 R5, RZ, RZ, -0x1 ;  /* 0xffffffffff057424 */ /* 0x000fe200078e00ff */
[----:B------:R-:W-:Y:S01]  /*09d0*/  ISETP.NE.AND.EX P0, PT, R19, RZ, PT, P0 ;  /* 0x000000ff1300720c */ /* 0x000fe20003f05300 */
[----:B------:R1:W3:Y:S01]  /*09e0*/  F2I.U32.TRUNC.NTZ R11, R4 ;  /* 0x00000004000b7305 */ /* 0x0002e2000020f000 */
[----:B------:R-:W1:Y:S01]  /*09f0*/  LDC R13, c[0x0][0x148] ;  /* 0x00005200ff0d7b82 */ /* 0x000e620000000800 */
[----:B--2---:R-:W-:-:S02]  /*0a00*/  SHF.R.U64 R23, R12, R10, R3 ;  /* 0x0000000a0c177219 */ /* 0x004fc40000001203 */
[----:B------:R-:W-:-:S05]  /*0a10*/  SHF.R.U32.HI R3, RZ, R10, R3 ;  /* 0x0000000aff037219 */ /* 0x000fca0000011603 */
[----:B------:R-:W2:Y:S01]  /*0a20*/  LDC R17, c[0x0][0x600] ;  /* 0x00018000ff117b82 */ /* 0x000ea20000000800 */
[----:B----4-:R-:W-:-:S07]  /*0a30*/  IMAD R8, R7, R6, R2 ;  /* 0x0000000607087224 */ /* 0x010fce00078e0202 */
[----:B------:R-:W4:Y:S01]  /*0a40*/  LDC R16, c[0x0][0x648] ;  /* 0x00019200ff107b82 */ /* 0x000f220000000800 */
[-C--:B0-----:R-:W-:Y:S02]  /*0a50*/  SHF.L.U32 R2, R5, R14.reuse, RZ ;  /* 0x0000000e05027219 */ /* 0x081fe400000006ff */
[--C-:B------:R-:W-:Y:S02]  /*0a60*/  SHF.R.U64 R22, R23, R14, R3.reuse ;  /* 0x0000000e17167219 */ /* 0x100fe40000001203 */
[----:B------:R-:W-:Y:S02]  /*0a70*/  LOP3.LUT R10, RZ, R2, RZ, 0x33, !PT ;  /* 0x00000002ff0a7212 */ /* 0x000fe400078e33ff */
[-C--:B------:R-:W-:Y:S01]  /*0a80*/  SHF.R.U32.HI R3, RZ, R14.reuse, R3 ;  /* 0x0000000eff037219 */ /* 0x080fe20000011603 */
[----:B------:R-:W0:Y:S01]  /*0a90*/  LDC R21, c[0x0][0x638] ;  /* 0x00018e00ff157b82 */ /* 0x000e220000000800 */
[----:B------:R-:W-:Y:S01]  /*0aa0*/  SHF.L.U32 R9, R9, R14, RZ ;  /* 0x0000000e09097219 */ /* 0x000fe200000006ff */
[----:B------:R-:W-:-:S06]  /*0ab0*/  IMAD.MOV.U32 R2, RZ, RZ, R22 ;  /* 0x000000ffff027224 */ /* 0x000fcc00078e0016 */
[----:B------:R-:W0:Y:S01]  /*0ac0*/  LDC R20, c[0x0][0x610] ;  /* 0x00018400ff147b82 */ /* 0x000e220000000800 */
[----:B-1-3--:R-:W-:Y:S05]  /*0ad0*/  @!P0 BRA `(.L_x_6) ;  /* 0x0000000000288947 */ /* 0x00afea0003800000 */
[----:B------:R-:W1:Y:S02]  /*0ae0*/  LDC R7, c[0x0][0x64c] ;  /* 0x00019300ff077b82 */ /* 0x000e640000000800 */
[----:B-1----:R-:W-:-:S05]  /*0af0*/  IADD3 R7, P0, R22, R7, RZ ;  /* 0x0000000716077210 */ /* 0x002fca0007f1e0ff */
        /* <DEDUP_REMOVED lines=8> */
.L_x_6:
[----:B----4-:R-:W-:Y:S01]  /*0b80*/  SHF.R.U64 R2, R2, R16, R3 ;  /* 0x0000001002027219 */ /* 0x010fe20000001203 */
[----:B--2---:R-:W-:Y:S01]  /*0b90*/  VIADD R3, R17, 0xffffffff ;  /* 0xffffffff11037836 */ /* 0x004fe20000000000 */
[----:B------:R-:W-:Y:S01]  /*0ba0*/  LOP3.LUT R10, R23, R10, RZ, 0xc0, !PT ;  /* 0x0000000a170a7212 */ /* 0x000fe200078ec0ff */
[----:B------:R-:W-:Y:S01]  /*0bb0*/  IMAD.MOV R11, RZ, RZ, -R11 ;  /* 0x000000ffff0b7224 */ /* 0x000fe200078e0a0b */
[----:B------:R-:W-:Y:S01]  /*0bc0*/  R2UR UR12, R24 ;  /* 0x00000000180c72ca */ /* 0x000fe200000e0000 */
[----:B------:R-:W-:Y:S01]  /*0bd0*/  IMAD.MOV R4, RZ, RZ, -R2 ;  /* 0x000000ffff047224 */ /* 0x000fe200078e0a02 */
[----:B------:R-:W-:Y:S01]  /*0be0*/  LOP3.LUT R3, R12, R3, RZ, 0xc0, !PT ;  /* 0x000000030c037212 */ /* 0x000fe200078ec0ff */
[----:B------:R-:W-:Y:S02]  /*0bf0*/  @P4 IMAD R8, R13, R11, R0 ;  /* 0x0000000b0d084224 */ /* 0x000fe400078e0200 */
[----:B------:R-:W-:Y:S02]  /*0c00*/  IMAD R9, R9, R2, R10 ;  /* 0x0000000209097224 */ /* 0x000fe400078e020a */
[----:B0-----:R-:W-:-:S02]  /*0c10*/  IMAD R0, R4, R21, R22 ;  /* 0x0000001504007224 */ /* 0x001fc400078e0216 */
[----:B------:R-:W-:Y:S02]  /*0c20*/  IMAD R8, R9, R20, R8 ;  /* 0x0000001409087224 */ /* 0x000fe400078e0208 */
[----:B------:R-:W-:Y:S02]  /*0c30*/  IMAD R3, R0, R17, R3 ;  /* 0x0000001100037224 */ /* 0x000fe400078e0203 */
[----:B------:R-:W-:-:S03]  /*0c40*/  IMAD.MOV.U32 R4, RZ, RZ, 0x1 ;  /* 0x00000001ff047424 */ /* 0x000fc600078e00ff */
[----:B------:R-:W-:Y:S02]  /*0c50*/  SEL R2, R3, R8, !P4 ;  /* 0x0000000803027207 */ /* 0x000fe40006000000 */
[----:B------:R-:W-:-:S03]  /*0c60*/  SEL R0, R8, R3, !P4 ;  /* 0x0000000308007207 */ /* 0x000fc60006000000 */
[----:B------:R0:W-:Y:S04]  /*0c70*/  STL [R1+0x78], R2 ;  /* 0x0000780201007387 */ /* 0x0001e80000100800 */
[----:B------:R0:W-:Y:S02]  /*0c80*/  STL [R1+0x7c], R0 ;  /* 0x00007c0001007387 */ /* 0x0001e40000100800 */
.L_x_4:
[----:B------:R-:W-:-:S08]  /*0c90*/  NOP ;  /* 0x0000000000007918 */ /* 0x000fd00000000000 */
[----:B------:R-:W1:Y:S02]  /*0ca0*/  USETMAXREG.TRY_ALLOC.CTAPOOL UP0, 0xe8 ;  /* 0x000000e8000079c8 */ /* 0x000e640008000600 */
[----:B-1----:R-:W-:-:S13]  /*0cb0*/  PLOP3.LUT P0, PT, PT, PT, UP0, 0x80, 0x0 ;  /* 0x000000000000781c */ /* 0x002fda0003f0f008 */
[----:B------:R-:W-:Y:S05]  /*0cc0*/  @!P0 BRA `(.L_x_4) ;  /* 0xfffffffc00f08947 */ /* 0x000fea000383ffff */
[----:B------:R-:W-:Y:S01]  /*0cd0*/  ULDC.64 UR4, c[0x0][0x598] ;  /* 0x0001660000047ab9 */ /* 0x000fe20000000a00 */
[----:B------:R-:W-:Y:S01]  /*0ce0*/  ULDC.64 UR14, c[0x0][0x208] ;  /* 0x00008200000e7ab9 */ /* 0x000fe20000000a00 */
[----:B------:R-:W-:-:S04]  /*0cf0*/  ISETP.NE.U32.AND P0, PT, RZ, UR4, PT ;  /* 0x00000004ff007c0c */ /* 0x000fc8000bf05070 */
[----:B------:R-:W-:-:S13]  /*0d00*/  ISETP.NE.AND.EX P0, PT, RZ, UR5, PT, P0 ;  /* 0x00000005ff007c0c */ /* 0x000fda000bf05300 */
[----:B------:R-:W-:Y:S05]  /*0d10*/  @!P0 BRA `(.L_x_7) ;  /* 0x0000000000208947 */ /* 0x000fea0003800000 */
[----:B0-----:R-:W0:Y:S02]  /*0d20*/  LDC.64 R2, c[0x0][0x598] ;  /* 0x00016600ff027b82 */ /* 0x001e240000000a00 */
[----:B0-----:R-:W2:Y:S02]  /*0d30*/  LDG.E.64 R2, desc[UR14][R2.64] ;  /* 0x0000000e02027981 */ /* 0x001ea4000c1e1b00 */
[----:B--2---:R-:W-:-:S04]  /*0d40*/  ISETP.NE.U32.AND P0, PT, R2, RZ, PT ;  /* 0x000000ff0200720c */ /* 0x004fc80003f05070 */
[----:B------:R-:W-:-:S13]  /*0d50*/  ISETP.NE.AND.EX P0, PT, R3, RZ, PT, P0 ;  /* 0x000000ff0300720c */ /* 0x000fda0003f05300 */
[----:B------:R-:W-:Y:S05]  /*0d60*/  @!P0 BRA `(.L_x_7) ;  /* 0x00000000000c8947 */ /* 0x000fea0003800000 */
[----:B------:R-:W2:Y:S02]  /*0d70*/  LD.E R2, desc[UR14][R2.64] ;  /* 0x0000000e02027980 */ /* 0x000ea4000c101900 */
[----:B--2---:R-:W-:Y:S01]  /*0d80*/  R2UR UR20, R2 ;  /* 0x00000000021472ca */ /* 0x004fe200000e0000 */
[----:B------:R-:W-:-:S14]  /*0d90*/  BRA `(.L_x_8) ;  /* 0x0000000000247947 */ /* 0x000fdc0003800000 */
.L_x_7:
[----:B------:R-:W-:Y:S02]  /*0da0*/  ULDC.64 UR4, c[0x0][0x588] ;  /* 0x0001620000047ab9 */ /* 0x000fe40000000a00 */
[----:B------:R-:W-:-:S04]  /*0db0*/  ISETP.NE.U32.AND P0, PT, RZ, UR4, PT ;  /* 0x00000004ff007c0c */ /* 0x000fc8000bf05070 */
[----:B------:R-:W-:-:S13]  /*0dc0*/  ISETP.NE.AND.EX P0, PT, RZ, UR5, PT, P0 ;  /* 0x00000005ff007c0c */ /* 0x000fda000bf05300 */
[----:B------:R-:W-:Y:S05]  /*0dd0*/  @!P0 BRA `(.L_x_9) ;  /* 0x0000000000108947 */ /* 0x000fea0003800000 */
[----:B0-----:R-:W0:Y:S02]  /*0de0*/  LDC.64 R2, c[0x0][0x588] ;  /* 0x00016200ff027b82 */ /* 0x001e240000000a00 */
[----:B0-----:R-:W2:Y:S02]  /*0df0*/  LDG.E R2, desc[UR14][R2.64] ;  /* 0x0000000e02027981 */ /* 0x001ea4000c1e1900 */
[----:B--2---:R-:W-:Y:S01]  /*0e00*/  R2UR UR20, R2 ;  /* 0x00000000021472ca */ /* 0x004fe200000e0000 */
[----:B------:R-:W-:-:S14]  /*0e10*/  BRA `(.L_x_8) ;  /* 0x0000000000047947 */ /* 0x000fdc0003800000 */
.L_x_9:
[----:B------:R-:W-:-:S05]  /*0e20*/  ULDC UR20, c[0x0][0x580] ;  /* 0x0001600000147ab9 */ /* 0x000fca0000000800 */
.L_x_8:
[----:B------:R-:W-:Y:S02]  /*0e30*/  ULDC.64 UR4, c[0x0][0x5a0] ;  /* 0x0001680000047ab9 */ /* 0x000fe40000000a00 */
        /* <DEDUP_REMOVED lines=11> */
.L_x_10:
        /* <DEDUP_REMOVED lines=8> */
.L_x_12:
[----:B------:R-:W-:-:S05]  /*0f70*/  ULDC UR21, c[0x0][0x584] ;  /* 0x0001610000157ab9 */ /* 0x000fca0000000800 */
.L_x_11:
[----:B------:R-:W-:-:S13]  /*0f80*/  LOP3.LUT P0, RZ, R4, 0xff, RZ, 0xc0, !PT ;  /* 0x000000ff04ff7812 */ /* 0x000fda000780c0ff */
[----:B------:R-:W-:Y:S05]  /*0f90*/  @!P0 EXIT ;  /* 0x000000000000894d */ /* 0x000fea0003800000 */
[----:B------:R-:W-:Y:S01]  /*0fa0*/  ULDC UR4, c[0x0][0x28c] ;  /* 0x0000a30000047ab9 */ /* 0x000fe20000000800 */
[----:B------:R-:W-:Y:S02]  /*0fb0*/  ULOP3.LUT UR22, UR13, 0x1, URZ, 0xfc, !UPT ;  /* 0x000000010d167892 */ /* 0x000fe4000f8efc3f */
[----:B------:R-:W-:-:S04]  /*0fc0*/  UIADD3 UR4, UR4, 0x7f, URZ ;  /* 0x0000007f04047890 */ /* 0x000fc8000fffe03f */
[----:B------:R-:W-:-:S04]  /*0fd0*/  USHF.R.S32.HI UR5, URZ, 0x1f, UR4 ;  /* 0x0000001f3f057899 */ /* 0x000fc80008011404 */
[----:B------:R-:W-:-:S03]  /*0fe0*/  ULEA.HI UR5, UR5, UR4, URZ, 0x7 ;  /* 0x0000000405057291 */ /* 0x000fc6000f8f383f */
[----:B------:R-:W-:Y:S01]  /*0ff0*/  UMOV UR4, URZ ;  /* 0x0000003f00047c82 */ /* 0x000fe20008000000 */
[----:B------:R-:W-:-:S03]  /*1000*/  USHF.R.S32.HI UR9, URZ, 0x7, UR5 ;  /* 0x000000073f097899 */ /* 0x000fc60008011405 */
[----:B------:R-:W-:-:S09]  /*1010*/  UMOV UR5, URZ ;  /* 0x0000003f00057c82 */ /* 0x000fd20008000000 */
.L_x_293:
[----:B0-----:R-:W0:Y:S01]  /*1020*/  S2R R0, SR_TID.X ;  /* 0x0000000000007919 */ /* 0x001e220000002100 */
[----:B-1----:R-:W1:Y:S01]  /*1030*/  S2UR UR18, SR_CgaCtaId ;  /* 0x00000000001279c3 */ /* 0x002e620000008800 */
[----:B------:R-:W-:Y:S01]  /*1040*/  UMOV UR17, 0x400 ;  /* 0x0000040000117882 */ /* 0x000fe20000000000 */
[----:B------:R-:W-:Y:S01]  /*1050*/  UMOV UR6, URZ ;  /* 0x0000003f00067c82 */ /* 0x000fe20008000000 */
[----:B------:R-:W-:Y:S01]  /*1060*/  STL [R1+0x6c], RZ ;  /* 0x00006cff01007387 */ /* 0x000fe20000100800 */
[----:B------:R-:W-:Y:S01]  /*1070*/  UMOV UR7, URZ ;  /* 0x0000003f00077c82 */ /* 0x000fe20008000000 */
[----:B------:R-:W-:Y:S01]  /*1080*/  UMOV UR8, URZ ;  /* 0x0000003f00087c82 */ /* 0x000fe20008000000 */
[----:B------:R-:W-:Y:S01]  /*1090*/  UMOV UR23, UR5 ;  /* 0x0000000500177c82 */ /* 0x000fe20008000000 */
[----:B------:R-:W-:Y:S01]  /*10a0*/  STL [R1+0x68], RZ ;  /* 0x000068ff01007387 */ /* 0x000fe20000100800 */
[----:B--2---:R-:W2:Y:S01]  /*10b0*/  LDC R2, c[0x0][0x28c] ;  /* 0x0000a300ff027b82 */ /* 0x004ea20000000800 */
[----:B------:R-:W-:Y:S01]  /*10c0*/  UMOV UR24, UR4 ;  /* 0x0000000400187c82 */ /* 0x000fe20008000000 */
[----:B------:R-:W-:Y:S01]  /*10d0*/  CS2R R4, SRZ ;  /* 0x0000000000047805 */ /* 0x000fe2000001ff00 */
[----:B------:R-:W-:Y:S01]  /*10e0*/  STL [R1+0x64], RZ ;  /* 0x000064ff01007387 */ /* 0x000fe20000100800 */
[----:B------:R-:W-:-:S02]  /*10f0*/  CS2R R6, SRZ ;  /* 0x0000000000067805 */ /* 0x000fc4000001ff00 */
[----:B------:R-:W-:Y:S02]  /*1100*/  CS2R R8, SRZ ;  /* 0x0000000000087805 */ /* 0x000fe4000001ff00 */
[----:B------:R-:W-:Y:S01]  /*1110*/  CS2R R10, SRZ ;  /* 0x00000000000a7805 */ /* 0x000fe2000001ff00 */
[----:B------:R-:W-:Y:S01]  /*1120*/  STL [R1+0x60], RZ ;  /* 0x000060ff01007387 */ /* 0x000fe20000100800 */
[----:B------:R-:W-:Y:S02]  /*1130*/  CS2R R12, SRZ ;  /* 0x00000000000c7805 */ /* 0x000fe4000001ff00 */
[----:B------:R-:W-:Y:S02]  /*1140*/  CS2R R14, SRZ ;  /* 0x00000000000e7805 */ /* 0x000fe4000001ff00 */
        /* <DEDUP_REMOVED lines=12> */
[----:B------:R-:W-:Y:S02]  /*1210*/  CS2R R162, SRZ ;  /* 0x0000000000a27805 */ /* 0x000fe4000001ff00 */
[----:B0-----:R-:W-:Y:S01]  /*1220*/  LOP3.LUT R0, R0, 0x80, RZ, 0xc0, !PT ;  /* 0x0000008000007812 */ /* 0x001fe200078ec0ff */
[----:B------:R-:W-:Y:S01]  /*1230*/  STL [R1+0x50], RZ ;  /* 0x000050ff01007387 */ /* 0x000fe20000100800 */
[----:B--2---:R-:W-:Y:S02]  /*1240*/  ISETP.GE.AND P0, PT, R2, 0x1, PT ;  /* 0x000000010200780c */ /* 0x004fe40003f06270 */
[----:B------:R-:W-:Y:S02]  /*1250*/  CS2R R2, SRZ ;  /* 0x0000000000027805 */ /* 0x000fe4000001ff00 */
[----:B------:R-:W-:Y:S01]  /*1260*/  SHF.R.U32.HI R0, RZ, 0x7, R0 ;  /* 0x00000007ff007819 */ /* 0x000fe20000011600 */
        /* <DEDUP_REMOVED lines=8> */
[----:B------:R-:W0:Y:S01]  /*12f0*/  SHFL.IDX PT, R0, R0, RZ, 0x1f ;  /* 0x00001fff00007589 */ /* 0x000e2200000e0000 */
[----:B------:R-:W-:-:S02]  /*1300*/  CS2R R176, SRZ ;  /* 0x0000000000b07805 */ /* 0x000fc4000001ff00 */
[----:B------:R-:W-:Y:S02]  /*1310*/  CS2R R178, SRZ ;  /* 0x0000000000b27805 */ /* 0x000fe4000001ff00 */
[----:B------:R-:W-:Y:S01]  /*1320*/  CS2R R180, SRZ ;  /* 0x0000000000b47805 */ /* 0x000fe2000001ff00 */
[----:B------:R2:W-:Y:S01]  /*1330*/  STL [R1+0x44], RZ ;  /* 0x000044ff01007387 */ /* 0x0005e20000100800 */
[----:B------:R-:W-:Y:S02]  /*1340*/  CS2R R182, SRZ ;  /* 0x0000000000b67805 */ /* 0x000fe4000001ff00 */
[----:B------:R-:W-:Y:S02]  /*1350*/  CS2R R184, SRZ ;  /* 0x0000000000b87805 */ /* 0x000fe4000001ff00 */
[----:B------:R-:W-:Y:S01]  /*1360*/  CS2R R186, SRZ ;  /* 0x0000000000ba7805 */ /* 0x000fe2000001ff00 */
[----:B------:R2:W-:Y:S01]  /*1370*/  STL [R1+0x40], RZ ;  /* 0x000040ff01007387 */ /* 0x0005e20000100800 */
        /* <DEDUP_REMOVED lines=14> */
[----:B------:R-:W-:Y:S02]  /*1460*/  CS2R R210, SRZ ;  /* 0x0000000000d27805 */ /* 0x000fe4000001ff00 */
[----:B0-----:R-:W-:Y:S01]  /*1470*/  R2UR UR10, R0 ;  /* 0x00000000000a72ca */ /* 0x001fe200000e0000 */
[----:B------:R2:W-:Y:S01]  /*1480*/  STL [R1+0x30], RZ ;  /* 0x000030ff01007387 */ /* 0x0005e20000100800 */
[----:B------:R-:W-:Y:S01]  /*1490*/  IMAD.MOV.U32 R0, RZ, RZ, RZ ;  /* 0x000000ffff007224 */ /* 0x000fe200078e00ff */
[----:B------:R-:W-:-:S02]  /*14a0*/  CS2R R212, SRZ ;  /* 0x0000000000d47805 */ /* 0x000fc4000001ff00 */
[----:B------:R-:W-:Y:S01]  /*14b0*/  CS2R R214, SRZ ;  /* 0x0000000000d67805 */ /* 0x000fe2000001ff00 */
[----:B------:R2:W-:Y:S01]  /*14c0*/  STL [R1+0x2c], RZ ;  /* 0x00002cff01007387 */ /* 0x0005e20000100800 */
[----:B------:R-:W-:Y:S02]  /*14d0*/  CS2R R216, SRZ ;  /* 0x0000000000d87805 */ /* 0x000fe4000001ff00 */
[----:B------:R-:W-:Y:S02]  /*14e0*/  CS2R R218, SRZ ;  /* 0x0000000000da7805 */ /* 0x000fe4000001ff00 */
[----:B------:R-:W-:Y:S01]  /*14f0*/  CS2R R220, SRZ ;  /* 0x0000000000dc7805 */ /* 0x000fe2000001ff00 */
[----:B------:R2:W-:Y:S01]  /*1500*/  STL [R1+0x28], RZ ;  /* 0x000028ff01007387 */ /* 0x0005e20000100800 */
[----:B------:R-:W-:Y:S02]  /*1510*/  CS2R R222, SRZ ;  /* 0x0000000000de7805 */ /* 0x000fe4000001ff00 */
[----:B------:R-:W-:-:S02]  /*1520*/  CS2R R224, SRZ ;  /* 0x0000000000e07805 */ /* 0x000fc4000001ff00 */
[----:B------:R-:W-:Y:S01]  /*1530*/  CS2R R226, SRZ ;  /* 0x0000000000e27805 */ /* 0x000fe2000001ff00 */
[----:B------:R2:W-:Y:S01]  /*1540*/  STL [R1+0x24], RZ ;  /* 0x000024ff01007387 */ /* 0x0005e20000100800 */
[----:B------:R-:W-:Y:S01]  /*1550*/  ULEA.HI UR11, UR10, UR10, URZ, 0x1 ;  /* 0x0000000a0a0b7291 */ /* 0x000fe2000f8f083f */
[----:B------:R-:W-:Y:S01]  /*1560*/  IMAD.MOV.U32 R228, RZ, RZ, RZ ;  /* 0x000000ffffe47224 */ /* 0x000fe200078e00ff */
[----:B------:R-:W-:Y:S01]  /*1570*/  CS2R R88, SRZ ;  /* 0x0000000000587805 */ /* 0x000fe2000001ff00 */
[----:B------:R2:W-:Y:S01]  /*1580*/  STL [R1+0x20], RZ ;  /* 0x000020ff01007387 */ /* 0x0005e20000100800 */
[----:B------:R-:W-:Y:S01]  /*1590*/  ULOP3.LUT UR16, UR11, 0x7fffe, URZ, 0xc0, !UPT ;  /* 0x0007fffe0b107892 */ /* 0x000fe2000f8ec03f */
[----:B------:R-:W-:Y:S01]  /*15a0*/  CS2R R90, SRZ ;  /* 0x00000000005a7805 */ /* 0x000fe2000001ff00 */
[----:B-1----:R-:W-:Y:S01]  /*15b0*/  ULEA UR11, UR18, UR17, 0x18 ;  /* 0x00000011120b7291 */ /* 0x002fe2000f8ec03f */
[----:B------:R2:W-:Y:S01]  /*15c0*/  STL [R1+0x1c], RZ ;  /* 0x00001cff01007387 */ /* 0x0005e20000100800 */
[----:B------:R-:W-:Y:S01]  /*15d0*/  UIADD3 UR16, UR10, -UR16, URZ ;  /* 0x800000100a107290 */ /* 0x000fe2000fffe03f */
[----:B------:R-:W-:-:S02]  /*15e0*/  CS2R R92, SRZ ;  /* 0x00000000005c7805 */ /* 0x000fc4000001ff00 */
[----:B------:R-:W-:Y:S01]  /*15f0*/  CS2R R94, SRZ ;  /* 0x00000000005e7805 */ /* 0x000fe2000001ff00 */
[----:B------:R2:W-:Y:S01]  /*1600*/  STL [R1+0x18], RZ ;  /* 0x000018ff01007387 */ /* 0x0005e20000100800 */
[----:B------:R-:W-:Y:S01]  /*1610*/  ULEA UR16, UR16, UR11, 0xd ;  /* 0x0000000b10107291 */ /* 0x000fe2000f8e683f */
[----:B------:R-:W-:Y:S02]  /*1620*/  CS2R R96, SRZ ;  /* 0x0000000000607805 */ /* 0x000fe4000001ff00 */
[----:B------:R-:W-:Y:S01]  /*1630*/  CS2R R98, SRZ ;  /* 0x0000000000627805 */ /* 0x000fe2000001ff00 */
[----:B------:R2:W-:Y:S01]  /*1640*/  STL [R1+0x14], RZ ;  /* 0x000014ff01007387 */ /* 0x0005e20000100800 */
[----:B------:R-:W-:Y:S01]  /*1650*/  UIADD3 UR16, UR16, 0x100, URZ ;  /* 0x0000010010107890 */ /* 0x000fe2000fffe03f */
[----:B------:R-:W-:Y:S02]  /*1660*/  CS2R R100, SRZ ;  /* 0x0000000000647805 */ /* 0x000fe4000001ff00 */
[----:B------:R-:W-:Y:S01]  /*1670*/  CS2R R102, SRZ ;  /* 0x0000000000667805 */ /* 0x000fe2000001ff00 */
[----:B------:R2:W-:Y:S01]  /*1680*/  STL [R1+0x10], RZ ;  /* 0x000010ff01007387 */ /* 0x0005e20000100800 */
[----:B------:R-:W-:Y:S01]  /*1690*/  USHF.R.U32.HI UR10, URZ, 0x4, UR16 ;  /* 0x000000043f0a7899 */ /* 0x000fe20008011610 */
[----:B------:R-:W-:-:S02]  /*16a0*/  CS2R R104, SRZ ;  /* 0x0000000000687805 */ /* 0x000fc4000001ff00 */
[----:B------:R-:W-:Y:S01]  /*16b0*/  CS2R R106, SRZ ;  /* 0x00000000006a7805 */ /* 0x000fe2000001ff00 */
[----:B------:R2:W-:Y:S01]  /*16c0*/  STL [R1+0xc], RZ ;  /* 0x00000cff01007387 */ /* 0x0005e20000100800 */
[----:B------:R-:W-:Y:S01]  /*16d0*/  ULOP3.LUT UR10, UR10, 0x3fff, URZ, 0xc0, !UPT ;  /* 0x00003fff0a0a7892 */ /* 0x000fe2000f8ec03f */
        /* <DEDUP_REMOVED lines=10> */
[----:B------:R2:W-:Y:S01]  /*1780*/  STL [R1], RZ ;  /* 0x000000ff01007387 */ /* 0x0005e20000100800 */
[----:B------:R-:W-:Y:S02]  /*1790*/  CS2R R124, SRZ ;  /* 0x00000000007c7805 */ /* 0x000fe4000001ff00 */
[----:B------:R-:W-:Y:S02]  /*17a0*/  CS2R R126, SRZ ;  /* 0x00000000007e7805 */ /* 0x000fe4000001ff00 */
[----:B------:R-:W-:Y:S02]  /*17b0*/  CS2R R128, SRZ ;  /* 0x0000000000807805 */ /* 0x000fe4000001ff00 */
[----:B------:R-:W-:-:S02]  /*17c0*/  CS2R R130, SRZ ;  /* 0x0000000000827805 */ /* 0x000fc4000001ff00 */
[----:B------:R-:W-:Y:S02]  /*17d0*/  CS2R R132, SRZ ;  /* 0x0000000000847805 */ /* 0x000fe4000001ff00 */
[----:B------:R-:W-:Y:S02]  /*17e0*/  CS2R R134, SRZ ;  /* 0x0000000000867805 */ /* 0x000fe4000001ff00 */
        /* <DEDUP_REMOVED lines=9> */
[----:B---34-:R-:W-:-:S02]  /*1880*/  CS2R R26, SRZ ;  /* 0x00000000001a7805 */ /* 0x018fc4000001ff00 */
        /* <DEDUP_REMOVED lines=29> */
[----:B------:R-:W-:Y:S01]  /*1a60*/  CS2R R86, SRZ ;  /* 0x0000000000567805 */ /* 0x000fe2000001ff00 */
[----:B--2---:R-:W-:Y:S06]  /*1a70*/  @!P0 BRA `(.L_x_13) ;  /* 0x0000001000c08947 */ /* 0x004fec0003800000 */
[----:B------:R-:W-:-:S06]  /*1a80*/  UISETP.NE.AND UP0, UPT, UR22, 0x3, UPT ;  /* 0x000000031600788c */ /* 0x000fcc000bf05270 */
[----:B------:R-:W-:-:S13]  /*1a90*/  PLOP3.LUT P1, PT, PT, PT, UP0, 0x80, 0x0 ;  /* 0x000000000000781c */ /* 0x000fda0003f2f008 */
[----:B------:R-:W-:Y:S05]  /*1aa0*/  @!P1 BRA `(.L_x_14) ;  /* 0x0000000000049947 */ /* 0x000fea0003800000 */
[----:B------:R-:W-:Y:S01]  /*1ab0*/  BPT.TRAP 0x1 ;  /* 0x000000040000795c */ /* 0x000fe20000300000 */
.L_x_14:
[----:B------:R-:W-:Y:S01]  /*1ac0*/  ULEA UR6, UR5, UR11, 0x3 ;  /* 0x0000000b05067291 */ /* 0x000fe2000f8e183f */
[----:B------:R-:W-:-:S05]  /*1ad0*/  IMAD.U32 R0, RZ, RZ, UR4 ;  /* 0x00000004ff007e24 */ /* 0x000fca000f8e00ff */
[----:B------:R-:W-:-:S04]  /*1ae0*/  SHF.L.U32 R0, R0, 0x1f, RZ ;  /* 0x0000001f00007819 */ /* 0x000fc800000006ff */
[----:B------:R0:W1:Y:S01]  /*1af0*/  SYNCS.PHASECHK.TRANS64.TRYWAIT P0, [UR6], R0 ;  /* 0x00000000ff0075a7 */ /* 0x0000620008000146 */
[----:B------:R-:W-:Y:S05]  /*1b00*/  @!P1 BRA `(.L_x_15) ;  /* 0x0000000000049947 */ /* 0x000fea0003800000 */
[----:B------:R-:W-:Y:S01]  /*1b10*/  BPT.TRAP 0x1 ;  /* 0x000000040000795c */ /* 0x000fe20000300000 */
.L_x_15:
[----:B-1----:R-:W-:Y:S05]  /*1b20*/  @P0 BRA `(.L_x_16) ;  /* 0x0000000000080947 */ /* 0x002fea0003800000 */
[----:B------:R-:W1:Y:S02]  /*1b30*/  SYNCS.PHASECHK.TRANS64.TRYWAIT P0, [UR6], R0 ;  /* 0x00000000ff0075a7 */ /* 0x000e640008000146 */
[----:B-1----:R-:W-:Y:S05]  /*1b40*/  @!P0 BRA `(.L_x_17) ;  /* 0x000000e400f08947 */ /* 0x002fea0003800000 */
.L_x_16:
[----:B------:R-:W-:Y:S01]  /*1b50*/  UIADD3 UR6, UR11, 0x20100, URZ ;  /* 0x000201000b067890 */ /* 0x000fe2000fffe03f */
[----:B------:R-:W-:Y:S01]  /*1b60*/  WARPGROUP.ARRIVE ;  /* 0x00000000000079c5 */ /* 0x000fe20000000000 */
[----:B------:R-:W-:Y:S01]  /*1b70*/  ULOP3.LUT UR7, UR10, 0x10000, URZ, 0xfc, !UPT ;  /* 0x000100000a077892 */ /* 0x000fe2000f8efc3f */
[----:B------:R2:W-:Y:S01]  /*1b80*/  STL [R1+0x6c], RZ ;  /* 0x00006cff01007387 */ /* 0x0005e20000100800 */
[----:B------:R-:W-:Y:S01]  /*1b90*/  USHF.R.U32.HI UR6, URZ, 0x4, UR6 ;  /* 0x000000043f067899 */ /* 0x000fe20008011606 */
[----:B01----:R-:W-:Y:S01]  /*1ba0*/  IMAD.MOV.U32 R0, RZ, RZ, RZ ;  /* 0x000000ffff007224 */ /* 0x003fe200078e00ff */
[----:B------:R-:W-:Y:S01]  /*1bb0*/  ULEA UR7, UR5, UR7, 0xb ;  /* 0x0000000705077291 */ /* 0x000fe2000f8e583f */
[----:B------:R2:W-:Y:S01]  /*1bc0*/  STL [R1+0x68], RZ ;  /* 0x000068ff01007387 */ /* 0x0005e20000100800 */
[----:B------:R-:W-:Y:S01]  /*1bd0*/  ULOP3.LUT UR6, UR6, 0x3fff, URZ, 0xc0, !UPT ;  /* 0x00003fff06067892 */ /* 0x000fe2000f8ec03f */
[----:B------:R-:W-:Y:S01]  /*1be0*/  CS2R R2, SRZ ;  /* 0x0000000000027805 */ /* 0x000fe2000001ff00 */
[----:B------:R-:W-:Y:S01]  /*1bf0*/  UMOV UR17, 0x40000040 ;  /* 0x4000004000117882 */ /* 0x000fe20000000000 */
[----:B------:R-:W-:Y:S01]  /*1c00*/  UMOV UR19, 0x40000040 ;  /* 0x4000004000137882 */ /* 0x000fe20000000000 */
[----:B------:R-:W-:Y:S01]  /*1c10*/  ULOP3.LUT UR6, UR6, 0x10000, URZ, 0xfc, !UPT ;  /* 0x0001000006067892 */ /* 0x000fe2000f8efc3f */
[----:B------:R2:W-:Y:S01]  /*1c20*/  STL [R1+0x64], RZ ;  /* 0x000064ff01007387 */ /* 0x0005e20000100800 */
[----:B------:R-:W-:Y:S01]  /*1c30*/  UMOV UR16, UR7 ;  /* 0x0000000700107c82 */ /* 0x000fe20008000000 */
[----:B------:R-:W-:Y:S01]  /*1c40*/  CS2R R4, SRZ ;  /* 0x0000000000047805 */ /* 0x000fe2000001ff00 */
[----:B------:R-:W-:Y:S01]  /*1c50*/  ULEA UR8, UR5, UR6, 0xa ;  /* 0x0000000605087291 */ /* 0x000fe2000f8e503f */
[----:B------:R2:W-:Y:S01]  /*1c60*/  STL [R1+0x60], RZ ;  /* 0x000060ff01007387 */ /* 0x0005e20000100800 */
[----:B------:R-:W-:Y:S01]  /*1c70*/  CS2R R6, SRZ ;  /* 0x0000000000067805 */ /* 0x000fe2000001ff00 */
[----:B------:R-:W-:Y:S01]  /*1c80*/  UMOV UR6, 0x4 ;  /* 0x0000000400067882 */ /* 0x000fe20000000000 */
[----:B------:R-:W-:Y:S01]  /*1c90*/  CS2R R8, SRZ ;  /* 0x0000000000087805 */ /* 0x000fe2000001ff00 */
[----:B------:R2:W-:Y:S01]  /*1ca0*/  STL [R1+0x5c], RZ ;  /* 0x00005cff01007387 */ /* 0x0005e20000100800 */
[----:B------:R-:W-:Y:S01]  /*1cb0*/  CS2R R10, SRZ ;  /* 0x00000000000a7805 */ /* 0x000fe2000001ff00 */
[----:B------:R-:W-:Y:S01]  /*1cc0*/  UMOV UR18, UR8 ;  /* 0x0000000800127c82 */ /* 0x000fe20008000000 */
[----:B------:R-:W-:Y:S01]  /*1cd0*/  CS2R R12, SRZ ;  /* 0x00000000000c7805 */ /* 0x000fe2000001ff00 */
[----:B------:R-:W-:Y:S01]  /*1ce0*/  QGMMA.64x128x32.F32.E4M3.E4M3 R88, gdesc[UR16], RZ, !UPT ;  /* 0x01e00000105879f3 */ /* 0x000fe2000c7008ff */
[----:B------:R-:W-:Y:S01]  /*1cf0*/  UIADD3 UR16, UR7, 0x400, URZ ;  /* 0x0000040007107890 */ /* 0x000fe2000fffe03f */
[----:B------:R2:W-:Y:S01]  /*1d00*/  STL [R1+0x58], RZ ;  /* 0x000058ff01007387 */ /* 0x0005e20000100800 */
[----:B------:R-:W-:Y:S01]  /*1d10*/  UMOV UR17, 0x40000040 ;  /* 0x4000004000117882 */ /* 0x000fe20000000000 */
[----:B------:R-:W-:-:S02]  /*1d20*/  CS2R R14, SRZ ;  /* 0x00000000000e7805 */ /* 0x000fc4000001ff00 */
[----:B------:R-:W-:Y:S01]  /*1d30*/  CS2R R16, SRZ ;  /* 0x0000000000107805 */ /* 0x000fe2000001ff00 */
[----:B------:R2:W-:Y:S01]  /*1d40*/  STL [R1+0x54], RZ ;  /* 0x000054ff01007387 */ /* 0x0005e20000100800 */
[----:B------:R-:W-:Y:S02]  /*1d50*/  CS2R R18, SRZ ;  /* 0x0000000000127805 */ /* 0x000fe4000001ff00 */
[----:B------:R-:W-:Y:S02]  /*1d60*/  CS2R R20, SRZ ;  /* 0x0000000000147805 */ /* 0x000fe4000001ff00 */
[----:B------:R-:W-:Y:S01]  /*1d70*/  CS2R R22, SRZ ;  /* 0x0000000000167805 */ /* 0x000fe2000001ff00 */
[----:B------:R2:W-:Y:S01]  /*1d80*/  STL [R1+0x50], RZ ;  /* 0x000050ff01007387 */ /* 0x0005e20000100800 */
[----:B------:R-:W-:Y:S01]  /*1d90*/  CS2R R152, SRZ ;  /* 0x0000000000987805 */ /* 0x000fe2000001ff00 */
[----:B------:R-:W-:Y:S01]  /*1da0*/  QGMMA.64x128x32.F32.E4M3.E4M3 R24, gdesc[UR16], RZ, !UPT ;  /* 0x01e00000101879f3 */ /* 0x000fe2000c7008ff */
[----:B------:R-:W-:Y:S01]  /*1db0*/  UIADD3 UR16, UR7, 0x2, URZ ;  /* 0x0000000207107890 */ /* 0x000fe2000fffe03f */
[----:B------:R2:W-:Y:S01]  /*1dc0*/  STL [R1+0x4c], RZ ;  /* 0x00004cff01007387 */ /* 0x0005e20000100800 */
[----:B------:R-:W-:Y:S01]  /*1dd0*/  UIADD3 UR18, UR8, 0x2, URZ ;  /* 0x0000000208127890 */ /* 0x000fe2000fffe03f */
[----:B------:R-:W-:Y:S01]  /*1de0*/  CS2R R154, SRZ ;  /* 0x00000000009a7805 */ /* 0x000fe2000001ff00 */
[----:B------:R-:W-:Y:S01]  /*1df0*/  UMOV UR17, 0x40000040 ;  /* 0x4000004000117882 */ /* 0x000fe20000000000 */
[----:B------:R-:W-:Y:S01]  /*1e00*/  UMOV UR19, 0x40000040 ;  /* 0x4000004000137882 */ /* 0x000fe20000000000 */
        /* <DEDUP_REMOVED lines=49> */
[----:B------:R-:W-:-:S03]  /*2120*/  IMAD.MOV.U32 R228, RZ, RZ, RZ ;  /* 0x000000ffffe47224 */ /* 0x000fc600078e00ff */
[----:B------:R2:W-:Y:S04]  /*2130*/  STL [R1+0x14], RZ ;  /* 0x000014ff01007387 */ /* 0x0005e80000100800 */
[----:B------:R2:W-:Y:S04]  /*2140*/  STL [R1+0x10], RZ ;  /* 0x000010ff01007387 */ /* 0x0005e80000100800 */
[----:B------:R2:W-:Y:S04]  /*2150*/  STL [R1+0xc], RZ ;  /* 0x00000cff01007387 */ /* 0x0005e80000100800 */
[----:B------:R2:W-:Y:S04]  /*2160*/  STL [R1+0x8], RZ ;  /* 0x000008ff01007387 */ /* 0x0005e80000100800 */
[----:B------:R2:W-:Y:S04]  /*2170*/  STL [R1+0x4], RZ ;  /* 0x000004ff01007387 */ /* 0x0005e80000100800 */
[----:B------:R2:W-:Y:S01]  /*2180*/  STL [R1], RZ ;  /* 0x000000ff01007387 */ /* 0x0005e20000100800 */
[----:B------:R-:W-:Y:S01]  /*2190*/  QGMMA.64x128x32.F32.E4M3.E4M3 R88, gdesc[UR16], R88 ;  /* 0x01e00000105879f3 */ /* 0x000fe20008700858 */
[----:B------:R-:W-:Y:S01]  /*21a0*/  UIADD3 UR16, UR7, 0x402, URZ ;  /* 0x0000040207107890 */ /* 0x000fe2000fffe03f */
[----:B------:R-:W-:-:S10]  /*21b0*/  UMOV UR17, 0x40000040 ;  /* 0x4000004000117882 */ /* 0x000fd40000000000 */
[----:B------:R-:W-:Y:S01]  /*21c0*/  QGMMA.64x128x32.F32.E4M3.E4M3 R24, gdesc[UR16], R24 ;  /* 0x01e00000101879f3 */ /* 0x000fe20008700818 */
[----:B------:R-:W-:Y:S02]  /*21d0*/  UIADD3 UR16, UR7, 0x4, URZ ;  /* 0x0000000407107890 */ /* 0x000fe4000fffe03f */
[----:B------:R-:W-:Y:S01]  /*21e0*/  UIADD3 UR18, UR8, 0x4, URZ ;  /* 0x0000000408127890 */ /* 0x000fe2000fffe03f */
[----:B------:R-:W-:Y:S01]  /*21f0*/  UMOV UR17, 0x40000040 ;  /* 0x4000004000117882 */ /* 0x000fe20000000000 */
[----:B------:R-:W-:-:S07]  /*2200*/  UMOV UR19, 0x40000040 ;  /* 0x4000004000137882 */ /* 0x000fce0000000000 */
        /* <DEDUP_REMOVED lines=10> */
[----:B------:R-:W-:Y:S02]  /*22b0*/  UMOV UR17, 0x40000040 ;  /* 0x4000004000117882 */ /* 0x000fe40000000000 */
[----:B------:R-:W-:Y:S02]  /*22c0*/  ULDC UR7, c[0x0][0x50c] ;  /* 0x0001430000077ab9 */ /* 0x000fe40000000800 */
[----:B------:R-:W-:-:S04]  /*22d0*/  UISETP.NE.AND UP0, UPT, UR7, 0x4, UPT ;  /* 0x000000040700788c */ /* 0x000fc8000bf05270 */
[----:B------:R-:W-:Y:S02]  /*22e0*/  USEL UR7, URZ, 0x1, UP0 ;  /* 0x000000013f077887 */ /* 0x000fe40008000000 */
[----:B------:R-:W-:Y:S04]  /*22f0*/  QGMMA.64x128x32.F32.E4M3.E4M3 R24, gdesc[UR16], R24, gsb0 ;  /* 0x01e00000101879f3 */ /* 0x000fe80008000818 */
[----:B------:R-:W-:-:S13]  /*2300*/  ISETP.NE.AND P0, PT, RZ, UR7, PT ;  /* 0x00000007ff007c0c */ /* 0x000fda000bf05270 */
[----:B--2---:R-:W-:Y:S05]  /*2310*/  @!P0 BRA `(.L_x_18) ;  /* 0x0000000800808947 */ /* 0x004fea0003800000 */
[----:B------:R-:W-:Y:S02]  /*2320*/  WARPGROUP.DEPBAR.LE gsb0, 0x0 ;  /* 0x00008000000079c5 */ /* 0x000fe40000010000 */
[----:B------:R-:W-:-:S01]  /*2330*/  FADD R227, RZ, R89 ;  /* 0x00000059ffe37221 */ /* 0x000fc20000000000 */
[----:B------:R-:W-:Y:S01]  /*2340*/  FADD R228, RZ, R88 ;  /* 0x00000058ffe47221 */ /* 0x000fe20000000000 */
[----:B------:R-:W-:-:S01]  /*2350*/  FADD R226, RZ, R90 ;  /* 0x0000005affe27221 */ /* 0x000fc20000000000 */
[----:B------:R-:W-:Y:S01]  /*2360*/  FADD R225, RZ, R91 ;  /* 0x0000005bffe17221 */ /* 0x000fe20000000000 */
[----:B------:R-:W-:-:S01]  /*2370*/  FADD R224, RZ, R92 ;  /* 0x0000005cffe07221 */ /* 0x000fc20000000000 */
[----:B------:R0:W-:Y:S01]  /*2380*/  STL [R1+0x80], R227 ;  /* 0x000080e301007387 */ /* 0x0001e20000100800 */
[----:B------:R-:W-:-:S01]  /*2390*/  FADD R223, RZ, R93 ;  /* 0x0000005dffdf7221 */ /* 0x000fc20000000000 */
[----:B------:R-:W-:Y:S01]  /*23a0*/  FADD R222, RZ, R94 ;  /* 0x0000005effde7221 */ /* 0x000fe20000000000 */
[----:B------:R-:W-:-:S01]  /*23b0*/  FADD R221, RZ, R95 ;  /* 0x0000005fffdd7221 */ /* 0x000fc20000000000 */
[----:B------:R-:W-:Y:S01]  /*23c0*/  FADD R220, RZ, R96 ;  /* 0x00000060ffdc7221 */ /* 0x000fe20000000000 */
[----:B------:R-:W-:-:S01]  /*23d0*/  FADD R219, RZ, R97 ;  /* 0x00000061ffdb7221 */ /* 0x000fc20000000000 */
[----:B------:R-:W-:Y:S01]  /*23e0*/  FADD R218, RZ, R98 ;  /* 0x00000062ffda7221 */ /* 0x000fe20000000000 */
[----:B------:R-:W-:-:S01]  /*23f0*/  FADD R217, RZ, R99 ;  /* 0x00000063ffd97221 */ /* 0x000fc20000000000 */
[----:B------:R-:W-:Y:S01]  /*2400*/  FADD R216, RZ, R100 ;  /* 0x00000064ffd87221 */ /* 0x000fe20000000000 */
[----:B------:R-:W-:-:S01]  /*2410*/  FADD R215, RZ, R101 ;  /* 0x00000065ffd77221 */ /* 0x000fc20000000000 */
[----:B0-----:R-:W-:Y:S01]  /*2420*/  FADD R227, RZ, R60 ;  /* 0x0000003cffe37221 */ /* 0x001fe20000000000 */
[----:B------:R-:W-:-:S01]  /*2430*/  FADD R214, RZ, R102 ;  /* 0x00000066ffd67221 */ /* 0x000fc20000000000 */
[----:B------:R-:W-:Y:S01]  /*2440*/  FADD R213, RZ, R103 ;  /* 0x00000067ffd57221 */ /* 0x000fe20000000000 */
[----:B------:R-:W-:-:S01]  /*2450*/  FADD R212, RZ, R104 ;  /* 0x00000068ffd47221 */ /* 0x000fc20000000000 */
[----:B------:R-:W-:Y:S01]  /*2460*/  FADD R211, RZ, R105 ;  /* 0x00000069ffd37221 */ /* 0x000fe20000000000 */
[----:B------:R0:W-:Y:S01]  /*2470*/  STL [R1], R227 ;  /* 0x000000e301007387 */ /* 0x0001e20000100800 */
        /* <DEDUP_REMOVED lines=94> */
[----:B0-----:R-:W-:-:S05]  /*2a60*/  FADD R227, RZ, R67 ;  /* 0x00000043ffe37221 */ /* 0x001fca0000000000 */
[----:B------:R0:W-:Y:S02]  /*2a70*/  STL [R1+0x1c], R227 ;  /* 0x00001ce301007387 */ /* 0x0001e40000100800 */
        /* <DEDUP_REMOVED lines=39> */
[----:B------:R0:W-:Y:S04]  /*2cf0*/  STL [R1+0x6c], R227 ;  /* 0x00006ce301007387 */ /* 0x0001e80000100800 */
[----:B0-----:R0:W5:Y:S01]  /*2d00*/  LDL.LU R227, [R1+0x80] ;  /* 0x0000800001e37983 */ /* 0x0011620000300800 */
[----:B------:R-:W-:-:S05]  /*2d10*/  UMOV UR6, URZ ;  /* 0x0000003f00067c82 */ /* 0x000fca0008000000 */
.L_x_18:
[----:B------:R-:W-:Y:S01]  /*2d20*/  UIADD3 UR23, UR5, 0x1, URZ ;  /* 0x0000000105177890 */ /* 0x000fe2000fffe03f */
[----:B------:R-:W-:-:S03]  /*2d30*/  UMOV UR8, 0x1 ;  /* 0x0000000100087882 */ /* 0x000fc60000000000 */
[----:B------:R-:W-:-:S04]  /*2d40*/  UISETP.NE.AND UP0, UPT, UR23, 0x4, UPT ;  /* 0x000000041700788c */ /* 0x000fc8000bf05270 */
[----:B------:R-:W-:Y:S02]  /*2d50*/  USEL UR24, URZ, 0x1, UP0 ;  /* 0x000000013f187887 */ /* 0x000fe40008000000 */
[----:B------:R-:W-:Y:S02]  /*2d60*/  USEL UR23, UR23, URZ, UP0 ;  /* 0x0000003f17177287 */ /* 0x000fe40008000000 */
[----:B------:R-:W-:-:S12]  /*2d70*/  ULOP3.LUT UR24, UR4, UR24, URZ, 0x3c, !UPT ;  /* 0x0000001804187292 */ /* 0x000fd8000f8e3c3f */
.L_x_13:
[----:B------:R-:W-:-:S04]  /*2d80*/  UISETP.LT.AND UP0, UPT, UR9, 0x1, UPT ;  /* 0x000000010900788c */ /* 0x000fc8000bf01270 */
[----:B------:R-:W-:-:S04]  /*2d90*/  USEL UR16, UR9, 0x1, UP0 ;  /* 0x0000000109107887 */ /* 0x000fc80008000000 */
[----:B------:R-:W-:-:S04]  /*2da0*/  UIADD3 UR26, UR9, -UR16, URZ ;  /* 0x80000010091a7290 */ /* 0x000fc8000fffe03f */
[----:B------:R-:W-:-:S06]  /*2db0*/  UISETP.GE.AND UP0, UPT, UR26, 0x1, UPT ;  /* 0x000000011a00788c */ /* 0x000fcc000bf06270 */
[----:B------:R-:W-:-:S13]  /*2dc0*/  PLOP3.LUT P0, PT, PT, PT, UP0, 0x80, 0x0 ;  /* 0x000000000000781c */ /* 0x000fda0003f0f008 */
[----:B------:R-:W-:Y:S05]  /*2dd0*/  @!P0 BRA `(.L_x_19) ;  /* 0x0000001000dc8947 */ /* 0x000fea0003800000 */
[----:B------:R-:W-:Y:S01]  /*2de0*/  UMOV UR25, UR5 ;  /* 0x0000000500197c82 */ /* 0x000fe20008000000 */
[----:B------:R-:W-:-:S05]  /*2df0*/  ULDC UR27, c[0x0][0x50c] ;  /* 0x00014300001b7ab9 */ /* 0x000fca0000000800 */
.L_x_27:
[----:B------:R-:W-:-:S06]  /*2e00*/  UISETP.NE.AND UP0, UPT, UR22, 0x3, UPT ;  /* 0x000000031600788c */ /* 0x000fcc000bf05270 */
[----:B------:R-:W-:-:S13]  /*2e10*/  PLOP3.LUT P1, PT, PT, PT, UP0, 0x80, 0x0 ;  /* 0x000000000000781c */ /* 0x000fda0003f2f008 */
[----:B-1---5:R-:W-:Y:S05]  /*2e20*/  @!P1 BRA `(.L_x_20) ;  /* 0x0000000000049947 */ /* 0x022fea0003800000 */
[----:B------:R-:W-:Y:S01]  /*2e30*/  BPT.TRAP 0x1 ;  /* 0x000000040000795c */ /* 0x000fe20000300000 */
.L_x_20:
[----:B------:R-:W1:Y:S01]  /*2e40*/  S2UR UR16, SR_CgaCtaId ;  /* 0x00000000001079c3 */ /* 0x000e620000008800 */
[----:B------:R-:W-:Y:S01]  /*2e50*/  UMOV UR11, 0x400 ;  /* 0x00000400000b7882 */ /* 0x000fe20000000000 */
[----:B------:R-:W-:-:S05]  /*2e60*/  IMAD.U32 R229, RZ, RZ, UR24 ;  /* 0x00000018ffe57e24 */ /* 0x000fca000f8e00ff */
[----:B------:R-:W-:Y:S01]  /*2e70*/  SHF.L.U32 R229, R229, 0x1f, RZ ;  /* 0x0000001fe5e57819 */ /* 0x000fe200000006ff */
[----:B-1----:R-:W-:-:S04]  /*2e80*/  ULEA UR11, UR16, UR11, 0x18 ;  /* 0x0000000b100b7291 */ /* 0x002fc8000f8ec03f */
[----:B------:R-:W-:-:S09]  /*2e90*/  ULEA UR16, UR23, UR11, 0x3 ;  /* 0x0000000b17107291 */ /* 0x000fd2000f8e183f */
[----:B------:R1:W2:Y:S01]  /*2ea0*/  SYNCS.PHASECHK.TRANS64.TRYWAIT P0, [UR16], R229 ;  /* 0x000000e5ff0075a7 */ /* 0x0002a20008000150 */
[----:B------:R-:W-:Y:S05]  /*2eb0*/  @!P1 BRA `(.L_x_21) ;  /* 0x0000000000049947 */ /* 0x000fea0003800000 */
[----:B------:R-:W-:Y:S01]  /*2ec0*/  BPT.TRAP 0x1 ;  /* 0x000000040000795c */ /* 0x000fe20000300000 */
.L_x_21:
[----:B--2---:R-:W-:Y:S05]  /*2ed0*/  @P0 BRA `(.L_x_22) ;  /* 0x0000000000080947 */ /* 0x004fea0003800000 */
[----:B------:R-:W2:Y:S02]  /*2ee0*/  SYNCS.PHASECHK.TRANS64.TRYWAIT P0, [UR16], R229 ;  /* 0x000000e5ff0075a7 */ /* 0x000ea40008000150 */
[----:B--2---:R-:W-:Y:S05]  /*2ef0*/  @!P0 BRA `(.L_x_23) ;  /* 0x000000d4001c8947 */ /* 0x004fea0003800000 */
.L_x_22:
[----:B------:R-:W-:Y:S01]  /*2f00*/  UIADD3 UR16, UR11, 0x20100, URZ ;  /* 0x000201000b107890 */ /* 0x000fe2000fffe03f */
[----:B------:R-:W-:Y:S01]  /*2f10*/  WARPGROUP.ARRIVE ;  /* 0x00000000000079c5 */ /* 0x000fe20000000000 */
[----:B------:R-:W-:Y:S02]  /*2f20*/  UISETP.NE.AND UP0, UPT, UR7, URZ, UPT ;  /* 0x0000003f0700728c */ /* 0x000fe4000bf05270 */
[----:B------:R-:W-:Y:S02]  /*2f30*/  USHF.R.U32.HI UR16, URZ, 0x4, UR16 ;  /* 0x000000043f107899 */ /* 0x000fe40008011610 */
[----:B------:R-:W-:Y:S02]  /*2f40*/  USEL UR8, UR8, URZ, !UP0 ;  /* 0x0000003f08087287 */ /* 0x000fe4000c000000 */
[----:B------:R-:W-:Y:S02]  /*2f50*/  ULOP3.LUT UR16, UR16, 0x3fff, URZ, 0xc0, !UPT ;  /* 0x00003fff10107892 */ /* 0x000fe4000f8ec03f */
[----:B------:R-:W-:-:S02]  /*2f60*/  UISETP.NE.U32.AND UP0, UPT, UR8, URZ, UPT ;  /* 0x0000003f0800728c */ /* 0x000fc4000bf05070 */
[----:B------:R-:W-:Y:S02]  /*2f70*/  ULOP3.LUT UR7, UR10, 0x10000, URZ, 0xfc, !UPT ;  /* 0x000100000a077892 */ /* 0x000fe4000f8efc3f */
[----:B------:R-:W-:Y:S02]  /*2f80*/  ULOP3.LUT UR8, UR16, 0x10000, URZ, 0xfc, !UPT ;  /* 0x0001000010087892 */ /* 0x000fe4000f8efc3f */
[----:B------:R-:W-:Y:S02]  /*2f90*/  ULEA UR7, UR23, UR7, 0xb ;  /* 0x0000000717077291 */ /* 0x000fe4000f8e583f */
[----:B------:R-:W-:Y:S01]  /*2fa0*/  ULEA UR8, UR23, UR8, 0xa ;  /* 0x0000000817087291 */ /* 0x000fe2000f8e503f */
[----:B------:R-:W-:Y:S01]  /*2fb0*/  UMOV UR17, 0x40000040 ;  /* 0x4000004000117882 */ /* 0x000fe20000000000 */
[----:B------:R-:W-:Y:S01]  /*2fc0*/  UMOV UR19, 0x40000040 ;  /* 0x4000004000137882 */ /* 0x000fe20000000000 */
[----:B------:R-:W-:Y:S02]  /*2fd0*/  UIADD3 UR6, UR6, 0x4, URZ ;  /* 0x0000000406067890 */ /* 0x000fe4000fffe03f */
[----:B------:R-:W-:-:S02]  /*2fe0*/  UMOV UR16, UR7 ;  /* 0x0000000700107c82 */ /* 0x000fc40008000000 */
[----:B------:R-:W-:Y:S02]  /*2ff0*/  UMOV UR18, UR8 ;  /* 0x0000000800127c82 */ /* 0x000fe40008000000 */
[----:B------:R-:W-:Y:S01]  /*3000*/  QGMMA.64x128x32.F32.E4M3.E4M3 R88, gdesc[UR16], R88, UP0 ;  /* 0x01e00000105879f3 */ /* 0x000fe2000bf00858 */
[----:B------:R-:W-:Y:S01]  /*3010*/  UIADD3 UR16, UR7, 0x400, URZ ;  /* 0x0000040007107890 */ /* 0x000fe2000fffe03f */
[----:B------:R-:W-:-:S10]  /*3020*/  UMOV UR17, 0x40000040 ;  /* 0x4000004000117882 */ /* 0x000fd40000000000 */
[----:B------:R-:W-:Y:S01]  /*3030*/  QGMMA.64x128x32.F32.E4M3.E4M3 R24, gdesc[UR16], R24, UP0 ;  /* 0x01e00000101879f3 */ /* 0x000fe2000bf00818 */
[----:B------:R-:W-:Y:S02]  /*3040*/  UIADD3 UR16, UR7, 0x2, URZ ;  /* 0x0000000207107890 */ /* 0x000fe4000fffe03f */
[----:B------:R-:W-:Y:S01]  /*3050*/  UIADD3 UR18, UR8, 0x2, URZ ;  /* 0x0000000208127890 */ /* 0x000fe2000fffe03f */
[----:B------:R-:W-:Y:S01]  /*3060*/  UMOV UR17, 0x40000040 ;  /* 0x4000004000117882 */ /* 0x000fe20000000000 */
[----:B------:R-:W-:Y:S01]  /*3070*/  UMOV UR19, 0x40000040 ;  /* 0x4000004000137882 */ /* 0x000fe20000000000 */
[----:B------:R-:W-:-:S06]  /*3080*/  UISETP.NE.AND UP0, UPT, UR6, UR27, UPT ;  /* 0x0000001b0600728c */ /* 0x000fcc000bf05270 */
        /* <DEDUP_REMOVED lines=18> */
[----:B------:R-:W-:Y:S01]  /*31b0*/  UMOV UR17, 0x40000040 ;  /* 0x4000004000117882 */ /* 0x000fe20000000000 */
[----:B------:R-:W-:-:S06]  /*31c0*/  USEL UR7, URZ, 0x1, UP0 ;  /* 0x000000013f077887 */ /* 0x000fcc0008000000 */
[----:B------:R-:W-:-:S03]  /*31d0*/  ISETP.NE.AND P0, PT, RZ, UR7, PT ;  /* 0x00000007ff007c0c */ /* 0x000fc6000bf05270 */
[----:B------:R-:W-:Y:S03]  /*31e0*/  QGMMA.64x128x32.F32.E4M3.E4M3 R24, gdesc[UR16], R24, gsb0 ;  /* 0x01e00000101879f3 */ /* 0x000fe60008000818 */
[----:B------:R-:W-:-:S07]  /*31f0*/  WARPGROUP.DEPBAR.LE gsb0, 0x1 ;  /* 0x00008000000079c5 */ /* 0x000fce0000010100 */
[----:B------:R-:W-:Y:S05]  /*3200*/  @!P0 BRA `(.L_x_24) ;  /* 0x0000000c00708947 */ /* 0x000fea0003800000 */
[----:B------:R-:W-:Y:S02]  /*3210*/  WARPGROUP.DEPBAR.LE gsb0, 0x0 ;  /* 0x00008000000079c5 */ /* 0x000fe40000010000 */
[----:B-----5:R-:W-:-:S01]  /*3220*/  FADD R227, R89, R227 ;  /* 0x000000e359e37221 */ /* 0x020fc20000000000 */
[----:B------:R-:W-:Y:S01]  /*3230*/  FADD R226, R90, R226 ;  /* 0x000000e25ae27221 */ /* 0x000fe20000000000 */
[----:B------:R-:W-:-:S01]  /*3240*/  FADD R225, R91, R225 ;  /* 0x000000e15be17221 */ /* 0x000fc20000000000 */
[----:B------:R-:W-:Y:S01]  /*3250*/  FADD R224, R92, R224 ;  /* 0x000000e05ce07221 */ /* 0x000fe20000000000 */
[----:B------:R-:W-:-:S01]  /*3260*/  FADD R223, R93, R223 ;  /* 0x000000df5ddf7221 */ /* 0x000fc20000000000 */
[----:B------:R2:W-:Y:S01]  /*3270*/  STL [R1+0x80], R227 ;  /* 0x000080e301007387 */ /* 0x0005e20000100800 */
[----:B------:R-:W-:-:S01]  /*3280*/  FADD R222, R94, R222 ;  /* 0x000000de5ede7221 */ /* 0x000fc20000000000 */
[----:B------:R-:W-:Y:S01]  /*3290*/  FADD R221, R95, R221 ;  /* 0x000000dd5fdd7221 */ /* 0x000fe20000000000 */
[----:B------:R-:W-:-:S01]  /*32a0*/  FADD R220, R96, R220 ;  /* 0x000000dc60dc7221 */ /* 0x000fc20000000000 */
[----:B------:R-:W-:Y:S01]  /*32b0*/  FADD R219, R97, R219 ;  /* 0x000000db61db7221 */ /* 0x000fe20000000000 */
[----:B------:R-:W-:-:S01]  /*32c0*/  FADD R218, R98, R218 ;  /* 0x000000da62da7221 */ /* 0x000fc20000000000 */
[----:B------:R-:W-:Y:S01]  /*32d0*/  FADD R217, R99, R217 ;  /* 0x000000d963d97221 */ /* 0x000fe20000000000 */
[----:B------:R-:W-:-:S01]  /*32e0*/  FADD R216, R100, R216 ;  /* 0x000000d864d87221 */ /* 0x000fc20000000000 */
[----:B------:R-:W-:Y:S01]  /*32f0*/  FADD R215, R101, R215 ;  /* 0x000000d765d77221 */ /* 0x000fe20000000000 */
[----:B------:R-:W-:-:S01]  /*3300*/  FADD R214, R102, R214 ;  /* 0x000000d666d67221 */ /* 0x000fc20000000000 */
[----:B--2---:R-:W2:Y:S01]  /*3310*/  LDL.LU R227, [R1+0x28] ;  /* 0x0000280001e37983 */ /* 0x004ea20000300800 */
[----:B------:R-:W-:-:S01]  /*3320*/  FADD R213, R103, R213 ;  /* 0x000000d567d57221 */ /* 0x000fc20000000000 */
[----:B------:R-:W-:Y:S01]  /*3330*/  FADD R212, R104, R212 ;  /* 0x000000d468d47221 */ /* 0x000fe20000000000 */
[----:B------:R-:W-:-:S01]  /*3340*/  FADD R211, R105, R211 ;  /* 0x000000d369d37221 */ /* 0x000fc20000000000 */
[----:B------:R3:W-:Y:S01]  /*3350*/  STL [R1+0x84], R226 ;  /* 0x000084e201007387 */ /* 0x0007e20000100800 */
[----:B------:R-:W-:-:S03]  /*3360*/  FADD R228, R88, R228 ;  /* 0x000000e458e47221 */ /* 0x000fc60000000000 */
[----:B---3--:R-:W3:Y:S04]  /*3370*/  LDL.LU R226, [R1+0x24] ;  /* 0x0000240001e27983 */ /* 0x008ee80000300800 */
[----:B------:R4:W-:Y:S04]  /*3380*/  STL [R1+0x88], R225 ;  /* 0x000088e101007387 */ /* 0x0009e80000100800 */
[----:B----4-:R-:W4:Y:S04]  /*3390*/  LDL.LU R225, [R1+0x20] ;  /* 0x0000200001e17983 */ /* 0x010f280000300800 */
[----:B------:R0:W-:Y:S04]  /*33a0*/  STL [R1+0x8c], R224 ;  /* 0x00008ce001007387 */ /* 0x0001e80000100800 */
[----:B0-----:R-:W4:Y:S04]  /*33b0*/  LDL.LU R224, [R1+0x1c] ;  /* 0x00001c0001e07983 */ /* 0x001f280000300800 */
        /* <DEDUP_REMOVED lines=13> */
[----:B0-----:R-:W4:Y:S04]  /*3490*/  LDL.LU R217, [R1] ;  /* 0x0000000001d97983 */ /* 0x001f280000300800 */
[----:B------:R-:W-:Y:S04]  /*34a0*/  STL [R1+0xac], R216 ;  /* 0x0000acd801007387 */ /* 0x000fe80000100800 */
[----:B------:R-:W-:Y:S04]  /*34b0*/  STL [R1+0xb0], R215 ;  /* 0x0000b0d701007387 */ /* 0x000fe80000100800 */
[----:B------:R-:W-:Y:S04]  /*34c0*/  STL [R1+0xb4], R214 ;  /* 0x0000b4d601007387 */ /* 0x000fe80000100800 */
[----:B------:R-:W-:Y:S04]  /*34d0*/  STL [R1+0xb8], R213 ;  /* 0x0000b8d501007387 */ /* 0x000fe80000100800 */
[----:B------:R-:W-:Y:S04]  /*34e0*/  STL [R1+0xbc], R212 ;  /* 0x0000bcd401007387 */ /* 0x000fe80000100800 */
[----:B------:R0:W-:Y:S01]  /*34f0*/  STL [R1+0xc0], R211 ;  /* 0x0000c0d301007387 */ /* 0x0001e20000100800 */
[----:B--2---:R-:W-:-:S01]  /*3500*/  FADD R227, R70, R227 ;  /* 0x000000e346e37221 */ /* 0x004fc20000000000 */
[----:B---3--:R-:W-:Y:S01]  /*3510*/  FADD R226, R69, R226 ;  /* 0x000000e245e27221 */ /* 0x008fe20000000000 */
[----:B----4-:R-:W-:-:S01]  /*3520*/  FADD R225, R68, R225 ;  /* 0x000000e144e17221 */ /* 0x010fc20000000000 */
[----:B------:R-:W-:Y:S01]  /*3530*/  FADD R224, R67, R224 ;  /* 0x000000e043e07221 */ /* 0x000fe20000000000 */
[----:B------:R-:W-:-:S01]  /*3540*/  FADD R223, R66, R223 ;  /* 0x000000df42df7221 */ /* 0x000fc20000000000 */
[----:B------:R-:W-:Y:S01]  /*3550*/  FADD R222, R65, R222 ;  /* 0x000000de41de7221 */ /* 0x000fe20000000000 */
[----:B------:R-:W-:-:S01]  /*3560*/  FADD R221, R64, R221 ;  /* 0x000000dd40dd7221 */ /* 0x000fc20000000000 */
[----:B------:R-:W-:Y:S01]  /*3570*/  FADD R220, R63, R220 ;  /* 0x000000dc3fdc7221 */ /* 0x000fe20000000000 */
[----:B------:R-:W-:-:S01]  /*3580*/  FADD R219, R62, R219 ;  /* 0x000000db3edb7221 */ /* 0x000fc20000000000 */
[----:B------:R-:W-:Y:S01]  /*3590*/  FADD R218, R61, R218 ;  /* 0x000000da3dda7221 */ /* 0x000fe20000000000 */
[----:B------:R-:W-:-:S05]  /*35a0*/  FADD R217, R60, R217 ;  /* 0x000000d93cd97221 */ /* 0x000fca0000000000 */
[----:B------:R2:W-:Y:S04]  /*35b0*/  STL [R1], R217 ;  /* 0x000000d901007387 */ /* 0x0005e80000100800 */
[----:B------:R3:W-:Y:S04]  /*35c0*/  STL [R1+0x4], R218 ;  /* 0x000004da01007387 */ /* 0x0007e80000100800 */
[----:B------:R4:W-:Y:S04]  /*35d0*/  STL [R1+0x8], R219 ;  /* 0x000008db01007387 */ /* 0x0009e80000100800 */
[----:B------:R1:W-:Y:S04]  /*35e0*/  STL [R1+0xc], R220 ;  /* 0x00000cdc01007387 */ /* 0x0003e80000100800 */
[----:B------:R1:W-:Y:S04]  /*35f0*/  STL [R1+0x10], R221 ;  /* 0x000010dd01007387 */ /* 0x0003e80000100800 */
[----:B------:R1:W-:Y:S04]  /*3600*/  STL [R1+0x14], R222 ;  /* 0x000014de01007387 */ /* 0x0003e80000100800 */
[----:B------:R1:W-:Y:S04]  /*3610*/  STL [R1+0x18], R223 ;  /* 0x000018df01007387 */ /* 0x0003e80000100800 */
[----:B------:R1:W-:Y:S04]  /*3620*/  STL [R1+0x1c], R224 ;  /* 0x00001ce001007387 */ /* 0x0003e80000100800 */
[----:B0-----:R-:W4:Y:S04]  /*3630*/  LDL.LU R211, [R1+0x2c] ;  /* 0x00002c0001d37983 */ /* 0x001f280000300800 */
[----:B------:R0:W-:Y:S04]  /*3640*/  STL [R1+0x20], R225 ;  /* 0x000020e101007387 */ /* 0x0001e80000100800 */
[----:B------:R-:W4:Y:S04]  /*3650*/  LDL.LU R212, [R1+0x30] ;  /* 0x0000300001d47983 */ /* 0x000f280000300800 */
[----:B------:R0:W-:Y:S04]  /*3660*/  STL [R1+0x24], R226 ;  /* 0x000024e201007387 */ /* 0x0001e80000100800 */
[----:B------:R-:W4:Y:S04]  /*3670*/  LDL.LU R213, [R1+0x34] ;  /* 0x0000340001d57983 */ /* 0x000f280000300800 */
[----:B------:R0:W-:Y:S04]  /*3680*/  STL [R1+0x28], R227 ;  /* 0x000028e301007387 */ /* 0x0001e80000100800 */
[----:B------:R-:W4:Y:S04]  /*3690*/  LDL.LU R214, [R1+0x38] ;  /* 0x0000380001d67983 */ /* 0x000f280000300800 */
[----:B------:R-:W4:Y:S04]  /*36a0*/  LDL.LU R215, [R1+0x3c] ;  /* 0x00003c0001d77983 */ /* 0x000f280000300800 */
[----:B------:R-:W4:Y:S04]  /*36b0*/  LDL.LU R216, [R1+0x40] ;  /* 0x0000400001d87983 */ /* 0x000f280000300800 */
[----:B--2---:R-:W2:Y:S04]  /*36c0*/  LDL.LU R217, [R1+0x44] ;  /* 0x0000440001d97983 */ /* 0x004ea80000300800 */
[----:B---3--:R-:W3:Y:S04]  /*36d0*/  LDL.LU R218, [R1+0x48] ;  /* 0x0000480001da7983 */ /* 0x008ee80000300800 */
[----:B----4-:R-:W4:Y:S04]  /*36e0*/  LDL.LU R219, [R1+0x4c] ;  /* 0x00004c0001db7983 */ /* 0x010f280000300800 */
[----:B-1----:R-:W4:Y:S04]  /*36f0*/  LDL.LU R220, [R1+0x50] ;  /* 0x0000500001dc7983 */ /* 0x002f280000300800 */
[----:B------:R-:W4:Y:S04]  /*3700*/  LDL.LU R221, [R1+0x54] ;  /* 0x0000540001dd7983 */ /* 0x000f280000300800 */
[----:B------:R-:W4:Y:S04]  /*3710*/  LDL.LU R222, [R1+0x58] ;  /* 0x0000580001de7983 */ /* 0x000f280000300800 */
[----:B------:R-:W4:Y:S04]  /*3720*/  LDL.LU R223, [R1+0x5c] ;  /* 0x00005c0001df7983 */ /* 0x000f280000300800 */
[----:B------:R-:W4:Y:S04]  /*3730*/  LDL.LU R224, [R1+0x60] ;  /* 0x0000600001e07983 */ /* 0x000f280000300800 */
[----:B0-----:R-:W4:Y:S04]  /*3740*/  LDL.LU R225, [R1+0x64] ;  /* 0x0000640001e17983 */ /* 0x001f280000300800 */
[----:B------:R-:W4:Y:S04]  /*3750*/  LDL.LU R226, [R1+0x68] ;  /* 0x0000680001e27983 */ /* 0x000f280000300800 */
[----:B------:R-:W4:Y:S01]  /*3760*/  LDL.LU R227, [R1+0x6c] ;  /* 0x00006c0001e37983 */ /* 0x000f220000300800 */
[----:B------:R-:W-:-:S05]  /*3770*/  FADD R211, R71, R211 ;  /* 0x000000d347d37221 */ /* 0x000fca0000000000 */
[----:B------:R0:W-:Y:S01]  /*3780*/  STL [R1+0x2c], R211 ;  /* 0x00002cd301007387 */ /* 0x0001e20000100800 */
[----:B------:R-:W-:-:S03]  /*3790*/  FADD R212, R72, R212 ;  /* 0x000000d448d47221 */ /* 0x000fc60000000000 */
[----:B0-----:R0:W5:Y:S01]  /*37a0*/  LDL.LU R211, [R1+0xc0] ;  /* 0x0000c00001d37983 */ /* 0x0011620000300800 */
[----:B------:R-:W-:-:S03]  /*37b0*/  FADD R213, R73, R213 ;  /* 0x000000d549d57221 */ /* 0x000fc60000000000 */
[----:B------:R1:W-:Y:S01]  /*37c0*/  STL [R1+0x30], R212 ;  /* 0x000030d401007387 */ /* 0x0003e20000100800 */
[----:B------:R-:W-:-:S01]  /*37d0*/  FADD R214, R74, R214 ;  /* 0x000000d64ad67221 */ /* 0x000fc20000000000 */
[----:B------:R-:W-:Y:S02]  /*37e0*/  FADD R215, R75, R215 ;  /* 0x000000d74bd77221 */ /* 0x000fe40000000000 */
[----:B-1----:R0:W5:Y:S01]  /*37f0*/  LDL.LU R212, [R1+0xbc] ;  /* 0x0000bc0001d47983 */ /* 0x0021620000300800 */
[----:B------:R-:W-:-:S03]  /*3800*/  FADD R216, R76, R216 ;  /* 0x000000d84cd87221 */ /* 0x000fc60000000000 */
[----:B------:R1:W-:Y:S01]  /*3810*/  STL [R1+0x34], R213 ;  /* 0x000034d501007387 */ /* 0x0003e20000100800 */
[----:B--2---:R-:W-:-:S03]  /*3820*/  FADD R217, R77, R217 ;  /* 0x000000d94dd97221 */ /* 0x004fc60000000000 */
[----:B-1----:R0:W5:Y:S01]  /*3830*/  LDL.LU R213, [R1+0xb8] ;  /* 0x0000b80001d57983 */ /* 0x0021620000300800 */
[----:B---3--:R-:W-:-:S03]  /*3840*/  FADD R218, R78, R218 ;  /* 0x000000da4eda7221 */ /* 0x008fc60000000000 */
[----:B------:R1:W-:Y:S01]  /*3850*/  STL [R1+0x38], R214 ;  /* 0x000038d601007387 */ /* 0x0003e20000100800 */
[----:B----4-:R-:W-:-:S01]  /*3860*/  FADD R219, R79, R219 ;  /* 0x000000db4fdb7221 */ /* 0x010fc20000000000 */
[----:B------:R-:W-:Y:S02]  /*3870*/  FADD R220, R80, R220 ;  /* 0x000000dc50dc7221 */ /* 0x000fe40000000000 */
[----:B-1----:R0:W5:Y:S04]  /*3880*/  LDL.LU R214, [R1+0xb4] ;  /* 0x0000b40001d67983 */ /* 0x0021680000300800 */
[----:B------:R1:W-:Y:S01]  /*3890*/  STL [R1+0x3c], R215 ;  /* 0x00003cd701007387 */ /* 0x0003e20000100800 */
[----:B------:R-:W-:-:S01]  /*38a0*/  FADD R221, R81, R221 ;  /* 0x000000dd51dd7221 */ /* 0x000fc20000000000 */
[----:B------:R-:W-:-:S02]  /*38b0*/  FADD R222, R82, R222 ;  /* 0x000000de52de7221 */ /* 0x000fc40000000000 */
[----:B-1----:R0:W5:Y:S04]  /*38c0*/  LDL.LU R215, [R1+0xb0] ;  /* 0x0000b00001d77983 */ /* 0x0021680000300800 */
[----:B------:R1:W-:Y:S01]  /*38d0*/  STL [R1+0x40], R216 ;  /* 0x000040d801007387 */ /* 0x0003e20000100800 */
[----:B------:R-:W-:-:S03]  /*38e0*/  FADD R223, R83, R223 ;  /* 0x000000df53df7221 */ /* 0x000fc60000000000 */
        /* <DEDUP_REMOVED lines=13> */
[----:B------:R1:W-:Y:S04]  /*39c0*/  STL [R1+0x54], R221 ;  /* 0x000054dd01007387 */ /* 0x0003e80000100800 */
        /* <DEDUP_REMOVED lines=12> */
[----:B-1----:R0:W5:Y:S01]  /*3a90*/  LDL.LU R227, [R1+0x80] ;  /* 0x0000800001e37983 */ /* 0x0021620000300800 */
        /* <DEDUP_REMOVED lines=82> */
[----:B0-----:R-:W-:-:S06]  /*3fc0*/  UMOV UR6, URZ ;  /* 0x0000003f00067c82 */ /* 0x001fcc0008000000 */
.L_x_24:
[----:B------:R-:W-:Y:S05]  /*3fd0*/  @!P1 BRA `(.L_x_25) ;  /* 0x0000000000049947 */ /* 0x000fea0003800000 */
[----:B------:R-:W-:Y:S01]  /*3fe0*/  BPT.TRAP 0x1 ;  /* 0x000000040000795c */ /* 0x000fe20000300000 */
.L_x_25:
[----:B------:R-:W-:Y:S02]  /*3ff0*/  UISETP.GT.U32.AND UP0, UPT, UR13, 0x1, UPT ;  /* 0x000000010d00788c */ /* 0x000fe4000bf04070 */
[----:B------:R-:W-:-:S04]  /*4000*/  ULEA UR8, UR25, UR11, 0x3 ;  /* 0x0000000b19087291 */ /* 0x000fc8000f8e183f */
[----:B------:R-:W-:Y:S01]  /*4010*/  UIADD3 UR8, UR8, 0x20, URZ ;  /* 0x0000002008087890 */ /* 0x000fe2000fffe03f */
[----:B------:R-:W-:-:S03]  /*4020*/  PLOP3.LUT P0, PT, PT, PT, UP0, 0x80, 0x0 ;  /* 0x000000000000781c */ /* 0x000fc60003f0f008 */
[----:B------:R-:W-:-:S09]  /*4030*/  UPRMT UR8, URZ, 0x654, UR8 ;  /* 0x000006543f087896 */ /* 0x000fd20008000008 */
[----:B------:R-:W-:Y:S01]  /*4040*/  SYNCS.ARRIVE.TRANS64.RED.A1T0 RZ, [UR8], RZ ;  /* 0x000000ffffff79a7 */ /* 0x000fe20008100408 */
[----:B------:R-:W-:Y:S05]  /*4050*/  @P0 BRA `(.L_x_26) ;  /* 0x0000000000040947 */ /* 0x000fea0003800000 */
[----:B------:R-:W-:Y:S01]  /*4060*/  BPT.TRAP 0x1 ;  /* 0x000000040000795c */ /* 0x000fe20000300000 */
.L_x_26:
[----:B------:R-:W-:Y:S02]  /*4070*/  UISETP.GT.AND UP2, UPT, UR26, 0x1, UPT ;  /* 0x000000011a00788c */ /* 0x000fe4000bf44270 */
[----:B------:R-:W-:Y:S02]  /*4080*/  UIADD3 UR23, UR23, 0x1, URZ ;  /* 0x0000000117177890 */ /* 0x000fe4000fffe03f */
[----:B------:R-:W-:Y:S02]  /*4090*/  UIADD3 UR25, UR25, 0x1, URZ ;  /* 0x0000000119197890 */ /* 0x000fe4000fffe03f */
[----:B------:R-:W-:Y:S01]  /*40a0*/  PLOP3.LUT P0, PT, PT, PT, UP2, 0x80, 0x0 ;  /* 0x000000000000781c */ /* 0x000fe20003f0f028 */
[----:B------:R-:W-:Y:S02]  /*40b0*/  UISETP.NE.AND UP0, UPT, UR23, 0x4, UPT ;  /* 0x000000041700788c */ /* 0x000fe4000bf05270 */
[----:B------:R-:W-:Y:S02]  /*40c0*/  UIADD3 UR16, UR26, -0x1, URZ ;  /* 0xffffffff1a107890 */ /* 0x000fe4000fffe03f */
[----:B------:R-:W-:-:S02]  /*40d0*/  USEL UR8, URZ, 0x1, UP0 ;  /* 0x000000013f087887 */ /* 0x000fc40008000000 */
[----:B------:R-:W-:Y:S02]  /*40e0*/  UISETP.NE.AND UP1, UPT, UR25, 0x4, UPT ;  /* 0x000000041900788c */ /* 0x000fe4000bf25270 */
[----:B------:R-:W-:Y:S02]  /*40f0*/  ULOP3.LUT UR24, UR24, UR8, URZ, 0x3c, !UPT ;  /* 0x0000000818187292 */ /* 0x000fe4000f8e3c3f */
[----:B------:R-:W-:Y:S02]  /*4100*/  USEL UR23, UR23, URZ, UP0 ;  /* 0x0000003f17177287 */ /* 0x000fe40008000000 */
[----:B------:R-:W-:Y:S01]  /*4110*/  USEL UR25, UR25, URZ, UP1 ;  /* 0x0000003f19197287 */ /* 0x000fe20008800000 */
[----:B------:R-:W-:Y:S01]  /*4120*/  UMOV UR8, 0x1 ;  /* 0x0000000100087882 */ /* 0x000fe20000000000 */
[----:B------:R-:W-:Y:S01]  /*4130*/  UMOV UR26, UR16 ;  /* 0x00000010001a7c82 */ /* 0x000fe20008000000 */
[----:B------:R-:W-:Y:S09]  /*4140*/  @P0 BRA `(.L_x_27) ;  /* 0xffffffec002c0947 */ /* 0x000ff2000383ffff */
.L_x_19:
[----:B------:R-:W-:-:S04]  /*4150*/  UISETP.NE.AND UP0, UPT, UR6, URZ, UPT ;  /* 0x0000003f0600728c */ /* 0x000fc8000bf05270 */
[----:B------:R-:W-:-:S06]  /*4160*/  USEL UR6, URZ, 0x1, !UP0 ;  /* 0x000000013f067887 */ /* 0x000fcc000c000000 */
[----:B------:R-:W-:-:S13]  /*4170*/  ISETP.NE.AND P0, PT, RZ, UR6, PT ;  /* 0x00000006ff007c0c */ /* 0x000fda000bf05270 */
[----:B------:R-:W-:Y:S05]  /*4180*/  @!P0 BRA `(.L_x_28) ;  /* 0x0000000c00c48947 */ /* 0x000fea0003800000 */
[----:B------:R-:W-:Y:S02]  /*4190*/  WARPGROUP.DEPBAR.LE gsb0, 0x0 ;  /* 0x00008000000079c5 */ /* 0x000fe40000010000 */
[----:B-----5:R-:W-:Y:S01]  /*41a0*/  FADD R227, R89, R227 ;  /* 0x000000e359e37221 */ /* 0x020fe20000000000 */
[----:B------:R-:W-:-:S04]  /*41b0*/  FADD R228, R88, R228 ;  /* 0x000000e458e47221 */ /* 0x000fc80000000000 */
[----:B------:R2:W-:Y:S04]  /*41c0*/  STL [R1+0x80], R227 ;  /* 0x000080e301007387 */ /* 0x0005e80000100800 */
[----:B--2---:R-:W2:Y:S04]  /*41d0*/  LDL.LU R227, [R1+0x6c] ;  /* 0x00006c0001e37983 */ /* 0x004ea80000300800 */
[----:B--2---:R2:W-:Y:S04]  /*41e0*/  STL [R1+0x84], R227 ;  /* 0x000084e301007387 */ /* 0x0045e80000100800 */
        /* <DEDUP_REMOVED lines=52> */
[----:B--2---:R-:W2:Y:S01]  /*4530*/  LDL.LU R227, [R1] ;  /* 0x0000000001e37983 */ /* 0x004ea20000300800 */
[----:B------:R-:W-:Y:S01]  /*4540*/  FADD R226, R90, R226 ;  /* 0x000000e25ae27221 */ /* 0x000fe20000000000 */
        /* <DEDUP_REMOVED lines=97> */
[----:B--2---:R-:W-:-:S05]  /*4b60*/  FADD R227, R60, R227 ;  /* 0x000000e33ce37221 */ /* 0x004fca0000000000 */
[----:B------:R2:W-:Y:S04]  /*4b70*/  STL [R1], R227 ;  /* 0x000000e301007387 */ /* 0x0005e80000100800 */
[----:B--2---:R-:W2:Y:S02]  /*4b80*/  LDL.LU R227, [R1+0xec] ;  /* 0x0000ec0001e37983 */ /* 0x004ea40000300800 */
[----:B--2---:R-:W-:-:S05]  /*4b90*/  FADD R227, R61, R227 ;  /* 0x000000e33de37221 */ /* 0x004fca0000000000 */
[----:B------:R2:W-:Y:S04]  /*4ba0*/  STL [R1+0x4], R227 ;  /* 0x000004e301007387 */ /* 0x0005e80000100800 */
        /* <DEDUP_REMOVED lines=78> */
[----:B--2---:R2:W5:Y:S02]  /*5090*/  LDL.LU R227, [R1+0x80] ;  /* 0x0000800001e37983 */ /* 0x0045640000300800 */
.L_x_28:
[----:B------:R-:W-:Y:S02]  /*50a0*/  WARPGROUP.DEPBAR.LE gsb0, 0x0 ;  /* 0x00008000000079c5 */ /* 0x000fe40000010000 */
[----:B------:R-:W3:Y:S02]  /*50b0*/  LDC R24, c[0x0][0x28c] ;  /* 0x0000a300ff187b82 */ /* 0x000ee40000000800 */
[----:B---3--:R-:W-:-:S13]  /*50c0*/  ISETP.GE.AND P0, PT, R24, 0x1, PT ;  /* 0x000000011800780c */ /* 0x008fda0003f06270 */
[----:B------:R-:W-:Y:S05]  /*50d0*/  @!P0 BRA `(.L_x_29) ;  /* 0x0000000000408947 */ /* 0x000fea0003800000 */
[----:B------:R-:W-:-:S06]  /*50e0*/  UISETP.NE.AND UP0, UPT, UR22, 0x3, UPT ;  /* 0x000000031600788c */ /* 0x000fcc000bf05270 */
[----:B------:R-:W-:-:S13]  /*50f0*/  PLOP3.LUT P0, PT, PT, PT, UP0, 0x80, 0x0 ;  /* 0x000000000000781c */ /* 0x000fda0003f0f008 */
[----:B------:R-:W-:Y:S05]  /*5100*/  @!P0 BRA `(.L_x_30) ;  /* 0x0000000000048947 */ /* 0x000fea0003800000 */
[----:B------:R-:W-:Y:S01]  /*5110*/  BPT.TRAP 0x1 ;  /* 0x000000040000795c */ /* 0x000fe20000300000 */
.L_x_30:
[----:B------:R-:W-:-:S04]  /*5120*/  UISETP.LT.AND UP0, UPT, UR9, 0x1, UPT ;  /* 0x000000010900788c */ /* 0x000fc8000bf01270 */
[----:B------:R-:W-:Y:S02]  /*5130*/  USEL UR6, UR9, 0x1, UP0 ;  /* 0x0000000109067887 */ /* 0x000fe40008000000 */
[----:B------:R-:W-:Y:S02]  /*5140*/  UISETP.GT.U32.AND UP0, UPT, UR13, 0x1, UPT ;  /* 0x000000010d00788c */ /* 0x000fe4000bf04070 */
[----:B------:R-:W-:-:S04]  /*5150*/  UIADD3 UR6, UR5, UR9, -UR6 ;  /* 0x0000000905067290 */ /* 0x000fc8000fffe806 */
[----:B------:R-:W-:Y:S01]  /*5160*/  USHF.L.U32 UR6, UR6, 0x3, URZ ;  /* 0x0000000306067899 */ /* 0x000fe2000800063f */
[----:B------:R-:W-:-:S03]  /*5170*/  PLOP3.LUT P0, PT, PT, PT, UP0, 0x80, 0x0 ;  /* 0x000000000000781c */ /* 0x000fc60003f0f008 */
[----:B------:R-:W-:-:S04]  /*5180*/  ULOP3.LUT UR6, UR6, 0x18, URZ, 0xc0, !UPT ;  /* 0x0000001806067892 */ /* 0x000fc8000f8ec03f */
[----:B------:R-:W-:-:S04]  /*5190*/  UIADD3 UR6, UR11, 0x20, UR6 ;  /* 0x000000200b067890 */ /* 0x000fc8000fffe006 */
[----:B------:R-:W-:-:S09]  /*51a0*/  UPRMT UR6, URZ, 0x654, UR6 ;  /* 0x000006543f067896 */ /* 0x000fd20008000006 */
[----:B------:R-:W-:Y:S01]  /*51b0*/  SYNCS.ARRIVE.TRANS64.RED.A1T0 RZ, [UR6], RZ ;  /* 0x000000ffffff79a7 */ /* 0x000fe20008100406 */
[----:B------:R-:W-:Y:S05]  /*51c0*/  @P0 BRA `(.L_x_29) ;  /* 0x0000000000040947 */ /* 0x000fea0003800000 */
[----:B------:R-:W-:Y:S01]  /*51d0*/  BPT.TRAP 0x1 ;  /* 0x000000040000795c */ /* 0x000fe20000300000 */
.L_x_29:
[----:B------:R3:W-:Y:S01]  /*51e0*/  STL [R1+0x88], R3 ;  /* 0x0000880301007387 */ /* 0x0007e20000100800 */
[----:B------:R-:W4:Y:S01]  /*51f0*/  LDC R28, c[0x0][0x288] ;  /* 0x0000a200ff1c7b82 */ /* 0x000f220000000800 */
[----:B------:R-:W-:Y:S02]  /*5200*/  ULDC UR6, c[0x0][0x284] ;  /* 0x0000a10000067ab9 */ /* 0x000fe40000000800 */
[----:B---3--:R-:W3:Y:S04]  /*5210*/  LDL.LU R3, [R1+0x78] ;  /* 0x0000780001037983 */ /* 0x008ee80000300800 */
[----:B------:R0:W-:Y:S04]  /*5220*/  STL [R1+0x84], R2 ;  /* 0x0000840201007387 */ /* 0x0001e80000100800 */
[----:B0-----:R-:W2:Y:S04]  /*5230*/  LDL.LU R2, [R1+0x7c] ;  /* 0x00007c0001027983 */ /* 0x001ea80000300800 */
[----:B-----5:R0:W-:Y:S02]  /*5240*/  STL [R1+0x80], R0 ;  /* 0x0000800001007387 */ /* 0x0201e40000100800 */
[----:B0-----:R-:W0:Y:S02]  /*5250*/  S2R R0, SR_TID.X ;  /* 0x0000000000007919 */ /* 0x001e240000002100 */
[----:B0-----:R-:W-:-:S02]  /*5260*/  SHF.R.U32.HI R24, RZ, 0x2, R0 ;  /* 0x00000002ff187819 */ /* 0x001fc40000011600 */
[----:B------:R-:W-:Y:S02]  /*5270*/  LOP3.LUT R26, R0, 0x60, RZ, 0xc0, !PT ;  /* 0x00000060001a7812 */ /* 0x000fe400078ec0ff */
[----:B------:R-:W-:Y:S02]  /*5280*/  SHF.R.U32.HI R27, RZ, 0x7, R0 ;  /* 0x00000007ff1b7819 */ /* 0x000fe40000011600 */
[----:B------:R-:W-:Y:S02]  /*5290*/  LOP3.LUT R25, R24, 0x7, RZ, 0xc0, !PT ;  /* 0x0000000718197812 */ /* 0x000fe400078ec0ff */
[----:B------:R-:W-:Y:S02]  /*52a0*/  SHF.R.U32.HI R26, RZ, 0x1, R26 ;  /* 0x00000001ff1a7819 */ /* 0x000fe4000001161a */
[----:B------:R-:W-:Y:S02]  /*52b0*/  LOP3.LUT R24, R27, 0x1, RZ, 0xc0, !PT ;  /* 0x000000011b187812 */ /* 0x000fe400078ec0ff */
[----:B------:R-:W-:Y:S01]  /*52c0*/  IADD3 R31, RZ, -R26, -R25 ;  /* 0x8000001aff1f7210 */ /* 0x000fe20007ffe819 */
[C---:B------:R-:W-:Y:S01]  /*52d0*/  IMAD.SHL.U32 R32, R0.reuse, 0x2, RZ ;  /* 0x0000000200207824 */ /* 0x040fe200078e00ff */
[----:B------:R-:W-:Y:S01]  /*52e0*/  LOP3.LUT R27, R0, 0x3, RZ, 0xc0, !PT ;  /* 0x00000003001b7812 */ /* 0x000fe200078ec0ff */
[----:B------:R-:W-:-:S02]  /*52f0*/  IMAD.SHL.U32 R30, R24, 0x40, RZ ;  /* 0x00000040181e7824 */ /* 0x000fc400078e00ff */
[----:B------:R-:W-:Y:S02]  /*5300*/  IMAD R31, R24, -0x40, R31 ;  /* 0xffffffc0181f7824 */ /* 0x000fe400078e021f */
[----:B---3--:R-:W-:Y:S02]  /*5310*/  IMAD.SHL.U32 R29, R3, 0x80, RZ ;  /* 0x00000080031d7824 */ /* 0x008fe400078e00ff */
[----:B------:R0:W5:Y:S01]  /*5320*/  LDL.LU R3, [R1+0x88] ;  /* 0x0000880001037983 */ /* 0x0001620000300800 */
[----:B------:R-:W-:Y:S01]  /*5330*/  LOP3.LUT R43, R30, 0x40, R25, 0xe2, !PT ;  /* 0x000000401e2b7812 */ /* 0x000fe200078ee219 */
[----:B----4-:R-:W-:Y:S01]  /*5340*/  IMAD R42, R27, -0x2, R28 ;  /* 0xfffffffe1b2a7824 */ /* 0x010fe200078e021c */
[----:B------:R-:W-:Y:S01]  /*5350*/  ISETP.GE.AND P0, PT, R29, R28, PT ;  /* 0x0000001c1d00720c */ /* 0x000fe20003f06270 */
[C---:B--2---:R-:W-:Y:S02]  /*5360*/  IMAD.SHL.U32 R24, R2.reuse, 0x100, RZ ;  /* 0x0000010002187824 */ /* 0x044fe400078e00ff */
[----:B------:R-:W-:-:S02]  /*5370*/  IMAD.WIDE R38, R2, 0x100, RZ ;  /* 0x0000010002267825 */ /* 0x000fc400078e02ff */
[----:B------:R0:W5:Y:S04]  /*5380*/  LDL.LU R2, [R1+0x84] ;  /* 0x0000840001027983 */ /* 0x0001680000300800 */
[----:B------:R0:W5:Y:S01]  /*5390*/  LDL.LU R0, [R1+0x80] ;  /* 0x0000800001007983 */ /* 0x0001620000300800 */
[----:B------:R-:W-:Y:S01]  /*53a0*/  ISETP.GE.OR P0, PT, R24, UR6, P0 ;  /* 0x0000000618007c0c */ /* 0x000fe20008706670 */
[----:B------:R-:W-:Y:S01]  /*53b0*/  IMAD.IADD R42, R42, 0x1, -R29 ;  /* 0x000000012a2a7824 */ /* 0x000fe200078e0a1d */
[----:B------:R-:W-:Y:S01]  /*53c0*/  IADD3 R41, -R24, UR6, R31 ;  /* 0x0000000618297c10 */ /* 0x000fe2000fffe11f */
[----:B------:R-:W-:Y:S01]  /*53d0*/  IMAD.MOV.U32 R40, RZ, RZ, -0x1 ;  /* 0xffffffffff287424 */ /* 0x000fe200078e00ff */
[----:B------:R-:W-:Y:S02]  /*53e0*/  LOP3.LUT R43, R38, R43, R26, 0xfe, !PT ;  /* 0x0000002b262b7212 */ /* 0x000fe400078efe1a */
[----:B------:R-:W-:-:S07]  /*53f0*/  LOP3.LUT R32, R29, 0x6, R32, 0xf8, !PT ;  /* 0x000000061d207812 */ /* 0x000fce00078ef820 */
[----:B0-----:R-:W-:Y:S05]  /*5400*/  @P0 BRA `(.L_x_31) ;  /* 0x00000090000c0947 */ /* 0x001fea0003800000 */
[----:B------:R-:W0:Y:S01]  /*5410*/  LDC.64 R28, c[0x0][0x5c8] ;  /* 0x00017200ff1c7b82 */ /* 0x000e220000000a00 */
[----:B------:R-:W-:Y:S01]  /*5420*/  USHF.R.S32.HI UR7, URZ, 0x1f, UR12 ;  /* 0x0000001f3f077899 */ /* 0x000fe2000801140c */
[--C-:B------:R-:W-:Y:S01]  /*5430*/  SHF.R.S32.HI R33, RZ, 0x1f, R32.reuse ;  /* 0x0000001fff217819 */ /* 0x100fe20000011420 */
[----:B------:R-:W-:Y:S01]  /*5440*/  ULDC.64 UR10, c[0x0][0x5d0] ;  /* 0x00017400000a7ab9 */ /* 0x000fe20000000a00 */
[----:B------:R-:W-:Y:S01]  /*5450*/  BSSY B0, `(.L_x_31) ;  /* 0x00008fe000007945 */ /* 0x000fe20003800000 */
[----:B------:R-:W-:Y:S02]  /*5460*/  UIMAD UR6, UR7, UR10, URZ ;  /* 0x0000000a070672a4 */ /* 0x000fe4000f8e023f */
[----:B------:R-:W-:Y:S02]  /*5470*/  IMAD.U32 R27, RZ, RZ, UR10 ;  /* 0x0000000aff1b7e24 */ /* 0x000fe4000f8e00ff */
[----:B------:R-:W-:Y:S02]  /*5480*/  UIMAD UR6, UR12, UR11, UR6 ;  /* 0x0000000b0c0672a4 */ /* 0x000fe4000f8e0206 */
[----:B------:R-:W-:Y:S01]  /*5490*/  IMAD.WIDE.U32 R26, R27, UR12, R32 ;  /* 0x0000000c1b1a7c25 */ /* 0x000fe2000f8e0020 */
[----:B------:R-:W-:-:S03]  /*54a0*/  ULDC.64 UR10, c[0x0][0x5c0] ;  /* 0x00017000000a7ab9 */ /* 0x000fc60000000a00 */
[----:B------:R-:W-:Y:S02]  /*54b0*/  VIADD R27, R27, UR6 ;  /* 0x000000061b1b7c36 */ /* 0x000fe40008000000 */
[-C--:B0-----:R-:W-:Y:S01]  /*54c0*/  IMAD R24, R39, R28.reuse, RZ ;  /* 0x0000001c27187224 */ /* 0x081fe200078e02ff */
[----:B------:R-:W-:Y:S01]  /*54d0*/  SHF.L.U64.HI R34, R28, 0x3, R29 ;  /* 0x000000031c227819 */ /* 0x000fe2000001021d */
[----:B------:R-:W-:-:S04]  /*54e0*/  IMAD.WIDE.U32 R26, R43, R28, R26 ;  /* 0x0000001c2b1a7225 */ /* 0x000fc800078e001a */
[----:B------:R-:W-:Y:S01]  /*54f0*/  IMAD R25, R43, R29, R24 ;  /* 0x0000001d2b197224 */ /* 0x000fe200078e0218 */
[----:B------:R-:W-:Y:S01]  /*5500*/  IADD3 R24, P2, R26, UR10, RZ ;  /* 0x0000000a1a187c10 */ /* 0x000fe2000ff5e0ff */
[C---:B------:R-:W-:Y:S01]  /*5510*/  IMAD.SHL.U32 R35, R28.reuse, 0x8, RZ ;  /* 0x000000081c237824 */ /* 0x040fe200078e00ff */
[----:B------:R-:W-:Y:S01]  /*5520*/  LEA R30, P3, R28, R26, 0x7 ;  /* 0x0000001a1c1e7211 */ /* 0x000fe200078638ff */
[----:B------:R-:W-:-:S03]  /*5530*/  IMAD.IADD R27, R27, 0x1, R25 ;  /* 0x000000011b1b7824 */ /* 0x000fc600078e0219 */
[----:B------:R-:W-:Y:S02]  /*5540*/  IADD3 R26, P1, P0, R26, UR10, R35 ;  /* 0x0000000a1a1a7c10 */ /* 0x000fe4000f83e023 */
[----:B------:R-:W-:Y:S02]  /*5550*/  IADD3.X R25, R27, UR11, RZ, P2, !PT ;  /* 0x0000000b1b197c10 */ /* 0x000fe400097fe4ff */
[----:B------:R-:W-:Y:S02]  /*5560*/  FSETP.NEU.AND P2, PT, RZ, UR21, PT ;  /* 0x00000015ff007c0b */ /* 0x000fe4000bf4d000 */
[----:B------:R-:W-:Y:S02]  /*5570*/  LEA.HI.X R31, R28, R27, R29, 0x7, P3 ;  /* 0x0000001b1c1f7211 */ /* 0x000fe400018f3c1d */
[C---:B------:R-:W-:Y:S02]  /*5580*/  IADD3 R28, P3, R30.reuse, UR10, RZ ;  /* 0x0000000a1e1c7c10 */ /* 0x040fe4000ff7e0ff */
[----:B------:R-:W-:-:S02]  /*5590*/  IADD3 R30, P5, P6, R30, UR10, R35 ;  /* 0x0000000a1e1e7c10 */ /* 0x000fc4000febe023 */
[----:B------:R-:W-:Y:S02]  /*55a0*/  IADD3.X R29, R31, UR11, RZ, P3, !PT ;  /* 0x0000000b1f1d7c10 */ /* 0x000fe40009ffe4ff */
[--C-:B------:R-:W-:Y:S02]  /*55b0*/  IADD3.X R27, R27, UR11, R34.reuse, P1, P0 ;  /* 0x0000000b1b1b7c10 */ /* 0x100fe40008fe0422 */
[----:B------:R-:W-:Y:S01]  /*55c0*/  IADD3.X R31, R31, UR11, R34, P5, P6 ;  /* 0x0000000b1f1f7c10 */ /* 0x000fe2000afec422 */
[----:B------:R-:W-:Y:S06]  /*55d0*/  @!P2 BRA `(.L_x_32) ;  /* 0x0000006c0014a947 */ /* 0x000fec0003800000 */
[----:B------:R-:W-:Y:S01]  /*55e0*/  ULDC.64 UR10, c[0x0][0x5b8] ;  /* 0x00016e00000a7ab9 */ /* 0x000fe20000000a00 */
[----:B------:R-:W-:Y:S01]  /*55f0*/  ISETP.GE.AND P0, PT, R41, 0x1, PT ;  /* 0x000000012900780c */ /* 0x000fe20003f06270 */
[----:B------:R-:W-:Y:S02]  /*5600*/  UIMAD UR6, UR7, UR10, URZ ;  /* 0x0000000a070672a4 */ /* 0x000fe4000f8e023f */
[----:B------:R-:W-:Y:S01]  /*5610*/  IMAD.U32 R35, RZ, RZ, UR10 ;  /* 0x0000000aff237e24 */ /* 0x000fe2000f8e00ff */
[----:B------:R-:W-:Y:S01]  /*5620*/  BSSY B1, `(.L_x_33) ;  /* 0x0000010000017945 */ /* 0x000fe20003800000 */
[----:B------:R-:W-:Y:S01]  /*5630*/  ISETP.LT.OR P3, PT, R42, 0x1, !P0 ;  /* 0x000000012a00780c */ /* 0x000fe20004761670 */
[----:B------:R-:W-:Y:S02]  /*5640*/  UIMAD UR6, UR12, UR11, UR6 ;  /* 0x0000000b0c0672a4 */ /* 0x000fe4000f8e0206 */
[----:B------:R-:W-:Y:S01]  /*5650*/  IMAD.WIDE.U32 R32, R35, UR12, R32 ;  /* 0x0000000c23207c25 */ /* 0x000fe2000f8e0020 */
[----:B------:R-:W-:-:S03]  /*5660*/  ULDC.64 UR10, c[0x0][0x5a8] ;  /* 0x00016a00000a7ab9 */ /* 0x000fc60000000a00 */
[----:B------:R-:W-:Y:S02]  /*5670*/  IMAD.MOV.U32 R36, RZ, RZ, R32 ;  /* 0x000000ffff247224 */ /* 0x000fe400078e0020 */
[----:B------:R-:W-:Y:S01]  /*5680*/  VIADD R37, R33, UR6 ;  /* 0x0000000621257c36 */ /* 0x000fe20008000000 */
[----:B------:R-:W-:Y:S02]  /*5690*/  ULDC.64 UR6, c[0x0][0x5b0] ;  /* 0x00016c0000067ab9 */ /* 0x000fe40000000a00 */
[----:B------:R-:W-:Y:S02]  /*56a0*/  IMAD R34, R39, UR6, RZ ;  /* 0x0000000627227c24 */ /* 0x000fe4000f8e02ff */
[----:B------:R-:W-:-:S04]  /*56b0*/  IMAD.WIDE.U32 R32, R43, UR6, R36 ;  /* 0x000000062b207c25 */ /* 0x000fc8000f8e0024 */
[--C-:B------:R-:W-:Y:S01]  /*56c0*/  IMAD R35, R43, UR7, R34.reuse ;  /* 0x000000072b237c24 */ /* 0x100fe2000f8e0222 */
[----:B------:R-:W-:Y:S02]  /*56d0*/  IADD3 R32, P1, R32, UR10, RZ ;  /* 0x0000000a20207c10 */ /* 0x000fe4000ff3e0ff */
[----:B------:R-:W-:Y:S02]  /*56e0*/  PRMT R34, RZ, 0x7610, R34 ;  /* 0x00007610ff227816 */ /* 0x000fe40000000022 */
[----:B------:R-:W-:Y:S01]  /*56f0*/  IADD3.X R33, R33, UR11, R35, P1, !PT ;  /* 0x0000000b21217c10 */ /* 0x000fe20008ffe423 */
[----:B------:R-:W-:Y:S08]  /*5700*/  @P3 BRA `(.L_x_34) ;  /* 0x0000000000043947 */ /* 0x000ff00003800000 */
[----:B------:R0:W5:Y:S02]  /*5710*/  LDG.E.U8 R34, desc[UR14][R32.64] ;  /* 0x0000000e20227981 */ /* 0x000164000c1e1100 */
.L_x_34:
[----:B------:R-:W-:Y:S05]  /*5720*/  BSYNC B1 ;  /* 0x0000000000017941 */ /* 0x000fea0003800000 */
.L_x_33:
[----:B-----5:R-:W-:Y:S01]  /*5730*/  LOP3.LUT R34, R34, 0xff, RZ, 0xc0, !PT ;  /* 0x000000ff22227812 */ /* 0x020fe200078ec0ff */
[----:B------:R-:W-:Y:S01]  /*5740*/  BSSY B1, `(.L_x_35) ;  /* 0x000000b000017945 */ /* 0x000fe20003800000 */
[----:B------:R-:W-:Y:S02]  /*5750*/  ISETP.LT.OR P2, PT, R42, 0x2, !P0 ;  /* 0x000000022a00780c */ /* 0x000fe40004741670 */
[----:B------:R-:W-:-:S05]  /*5760*/  F2FP.F16.E4M3.UNPACK_B R34, R34 ;  /* 0x00000022ff22723e */ /* 0x000fca00020006ff */
[----:B------:R-:W-:-:S05]  /*5770*/  HADD2.F32 R34, -RZ, R34.H0_H0 ;  /* 0x20000022ff227230 */ /* 0x000fca0000004100 */
[----:B------:R-:W-:Y:S01]  /*5780*/  FMUL R35, R34, UR21 ;  /* 0x0000001522237c20 */ /* 0x000fe20008400000 */
[----:B------:R-:W-:-:S03]  /*5790*/  PRMT R34, RZ, 0x7610, R34 ;  /* 0x00007610ff227816 */ /* 0x000fc60000000022 */
[----:B------:R-:W-:-:S05]  /*57a0*/  FFMA R35, R228, UR20, R35 ;  /* 0x00000014e4237c23 */ /* 0x000fca0008000023 */
[----:B------:R-:W-:-:S05]  /*57b0*/  F2FP.SATFINITE.E4M3.F32.PACK_AB_MERGE_C R35, RZ, R35, RZ ;  /* 0x00000023ff23723e */ /* 0x000fca00048070ff */
[----:B------:R2:W-:Y:S01]  /*57c0*/  @!P3 STG.E.U8 desc[UR14][R24.64], R35 ;  /* 0x000000231800b986 */ /* 0x0005e2000c10110e */
[----:B------:R-:W-:Y:S05]  /*57d0*/  @P2 BRA `(.L_x_36) ;  /* 0x0000000000042947 */ /* 0x000fea0003800000 */
[----:B------:R3:W5:Y:S02]  /*57e0*/  LDG.E.U8 R34, desc[UR14][R32.64+0x1] ;  /* 0x0000010e20227981 */ /* 0x000764000c1e1100 */
.L_x_36:
[----:B------:R-:W-:Y:S05]  /*57f0*/  BSYNC B1 ;  /* 0x0000000000017941 */ /* 0x000fea0003800000 */
.L_x_35:
[----:B-----5:R-:W-:Y:S01]  /*5800*/  LOP3.LUT R34, R34, 0xff, RZ, 0xc0, !PT ;  /* 0x000000ff22227812 */ /* 0x020fe200078ec0ff */
[----:B------:R-:W-:Y:S01]  /*5810*/  BSSY B1, `(.L_x_37) ;  /* 0x0000013000017945 */ /* 0x000fe20003800000 */
[----:B------:R-:W-:Y:S02]  /*5820*/  IADD3 R45, P1, R43, 0x8, RZ ;  /* 0x000000082b2d7810 */ /* 0x000fe40007f3e0ff */
[----:B------:R-:W-:-:S03]  /*5830*/  F2FP.F16.E4M3.UNPACK_B R34, R34 ;  /* 0x00000022ff22723e */ /* 0x000fc600020006ff */
[----:B--2---:R-:W-:Y:S01]  /*5840*/  IMAD.X R35, RZ, RZ, R39, P1 ;  /* 0x000000ffff237224 */ /* 0x004fe200008e0627 */
[----:B------:R-:W-:Y:S01]  /*5850*/  ISETP.GE.AND P1, PT, R41, 0x9, PT ;  /* 0x000000092900780c */ /* 0x000fe20003f26270 */
[----:B------:R-:W-:Y:S02]  /*5860*/  HADD2.F32 R34, -RZ, R34.H0_H0 ;  /* 0x20000022ff227230 */ /* 0x000fe40000004100 */
[----:B------:R-:W-:Y:S01]  /*5870*/  IMAD R46, R35, UR6, RZ ;  /* 0x00000006232e7c24 */ /* 0x000fe2000f8e02ff */
[----:B------:R-:W-:Y:S02]  /*5880*/  ISETP.LT.OR P5, PT, R42, 0x1, !P1 ;  /* 0x000000012a00780c */ /* 0x000fe40004fa1670 */
[----:B------:R-:W-:Y:S01]  /*5890*/  FMUL R44, R34, UR21 ;  /* 0x00000015222c7c20 */ /* 0x000fe20008400000 */
[----:B------:R-:W-:-:S04]  /*58a0*/  IMAD.WIDE.U32 R34, R45, UR6, R36 ;  /* 0x000000062d227c25 */ /* 0x000fc8000f8e0024 */
[----:B------:R-:W-:Y:S01]  /*58b0*/  FFMA R44, R227, UR20, R44 ;  /* 0x00000014e32c7c23 */ /* 0x000fe2000800002c */
[----:B------:R-:W-:Y:S01]  /*58c0*/  IMAD R45, R45, UR7, R46 ;  /* 0x000000072d2d7c24 */ /* 0x000fe2000f8e022e */
[----:B------:R-:W-:-:S03]  /*58d0*/  IADD3 R34, P3, R34, UR10, RZ ;  /* 0x0000000a22227c10 */ /* 0x000fc6000ff7e0ff */
[----:B------:R-:W-:Y:S02]  /*58e0*/  F2FP.SATFINITE.E4M3.F32.PACK_AB_MERGE_C R47, RZ, R44, RZ ;  /* 0x0000002cff2f723e */ /* 0x000fe400048070ff */
[----:B------:R-:W-:Y:S02]  /*58f0*/  IADD3.X R35, R35, UR11, R45, P3, !PT ;  /* 0x0000000b23237c10 */ /* 0x000fe40009ffe42d */
[----:B------:R-:W-:Y:S01]  /*5900*/  PRMT R44, RZ, 0x7610, R44 ;  /* 0x00007610ff2c7816 */ /* 0x000fe2000000002c */
[----:B------:R2:W-:Y:S01]  /*5910*/  @!P2 STG.E.U8 desc[UR14][R24.64+0x1], R47 ;  /* 0x0000012f1800a986 */ /* 0x0005e2000c10110e */
[----:B------:R-:W-:Y:S05]  /*5920*/  @P5 BRA `(.L_x_38) ;  /* 0x0000000000045947 */ /* 0x000fea0003800000 */
[----:B------:R4:W5:Y:S02]  /*5930*/  LDG.E.U8 R44, desc[UR14][R34.64] ;  /* 0x0000000e222c7981 */ /* 0x000964000c1e1100 */
.L_x_38:
[----:B------:R-:W-:Y:S05]  /*5940*/  BSYNC B1 ;  /* 0x0000000000017941 */ /* 0x000fea0003800000 */
.L_x_37:
        /* <DEDUP_REMOVED lines=12> */
.L_x_40:
[----:B------:R-:W-:Y:S05]  /*5a10*/  BSYNC B1 ;  /* 0x0000000000017941 */ /* 0x000fea0003800000 */
.L_x_39:
[----:B-----5:R-:W-:Y:S01]  /*5a20*/  LOP3.LUT R44, R44, 0xff, RZ, 0xc0, !PT ;  /* 0x000000ff2c2c7812 */ /* 0x020fe200078ec0ff */
[----:B------:R-:W-:Y:S01]  /*5a30*/  BSSY B1, `(.L_x_41) ;  /* 0x000000b000017945 */ /* 0x000fe20003800000 */
[----:B------:R-:W-:Y:S02]  /*5a40*/  ISETP.LT.OR P3, PT, R42, 0x9, !P0 ;  /* 0x000000092a00780c */ /* 0x000fe40004761670 */
[----:B------:R-:W-:-:S05]  /*5a50*/  F2FP.F16.E4M3.UNPACK_B R44, R44 ;  /* 0x0000002cff2c723e */ /* 0x000fca00020006ff */
[----:B------:R-:W-:-:S05]  /*5a60*/  HADD2.F32 R44, -RZ, R44.H0_H0 ;  /* 0x2000002cff2c7230 */ /* 0x000fca0000004100 */
[----:B------:R-:W-:-:S04]  /*5a70*/  FMUL R44, R44, UR21 ;  /* 0x000000152c2c7c20 */ /* 0x000fc80008400000 */
[----:B------:R-:W-:-:S05]  /*5a80*/  FFMA R44, R225, UR20, R44 ;  /* 0x00000014e12c7c23 */ /* 0x000fca000800002c */
[----:B0-----:R-:W-:Y:S02]  /*5a90*/  F2FP.SATFINITE.E4M3.F32.PACK_AB_MERGE_C R45, RZ, R44, RZ ;  /* 0x0000002cff2d723e */ /* 0x001fe400048070ff */
[----:B------:R-:W-:-:S03]  /*5aa0*/  PRMT R44, RZ, 0x7610, R44 ;  /* 0x00007610ff2c7816 */ /* 0x000fc6000000002c */
[----:B------:R0:W-:Y:S01]  /*5ab0*/  @!P2 STG.E.U8 desc[UR14][R26.64+0x1], R45 ;  /* 0x0000012d1a00a986 */ /* 0x0001e2000c10110e */
[----:B------:R-:W-:Y:S05]  /*5ac0*/  @P3 BRA `(.L_x_42) ;  /* 0x0000000000043947 */ /* 0x000fea0003800000 */
[----:B------:R0:W5:Y:S02]  /*5ad0*/  LDG.E.U8 R44, desc[UR14][R32.64+0x8] ;  /* 0x0000080e202c7981 */ /* 0x000164000c1e1100 */
.L_x_42:
[----:B------:R-:W-:Y:S05]  /*5ae0*/  BSYNC B1 ;  /* 0x0000000000017941 */ /* 0x000fea0003800000 */
.L_x_41:
[----:B-----5:R-:W-:Y:S01]  /*5af0*/  LOP3.LUT R44, R44, 0xff, RZ, 0xc0, !PT ;  /* 0x000000ff2c2c7812 */ /* 0x020fe200078ec0ff */
[----:B------:R-:W-:Y:S01]  /*5b00*/  BSSY B1, `(.L_x_43) ;  /* 0x000000b000017945 */ /* 0x000fe20003800000 */
[----:B------:R-:W-:Y:S02]  /*5b10*/  ISETP.LT.OR P2, PT, R42, 0xa, !P0 ;  /* 0x0000000a2a00780c */ /* 0x000fe40004741670 */
[----:B------:R-:W-:-:S05]  /*5b20*/  F2FP.F16.E4M3.UNPACK_B R44, R44 ;  /* 0x0000002cff2c723e */ /* 0x000fca00020006ff */
[----:B------:R-:W-:-:S05]  /*5b30*/  HADD2.F32 R44, -RZ, R44.H0_H0 ;  /* 0x2000002cff2c7230 */ /* 0x000fca0000004100 */
[----:B0-----:R-:W-:Y:S01]  /*5b40*/  FMUL R45, R44, UR21 ;  /* 0x000000152c2d7c20 */ /* 0x001fe20008400000 */
[----:B------:R-:W-:-:S03]  /*5b50*/  PRMT R44, RZ, 0x7610, R44 ;  /* 0x00007610ff2c7816 */ /* 0x000fc6000000002c */
[----:B------:R-:W-:-:S05]  /*5b60*/  FFMA R45, R224, UR20, R45 ;  /* 0x00000014e02d7c23 */ /* 0x000fca000800002d */
[----:B------:R-:W-:-:S05]  /*5b70*/  F2FP.SATFINITE.E4M3.F32.PACK_AB_MERGE_C R45, RZ, R45, RZ ;  /* 0x0000002dff2d723e */ /* 0x000fca00048070ff */
[----:B------:R0:W-:Y:S01]  /*5b80*/  @!P3 STG.E.U8 desc[UR14][R24.64+0x8], R45 ;  /* 0x0000082d1800b986 */ /* 0x0001e2000c10110e */
[----:B------:R-:W-:Y:S05]  /*5b90*/  @P2 BRA `(.L_x_44) ;  /* 0x0000000000042947 */ /* 0x000fea0003800000 */
[----:B------:R0:W5:Y:S02]  /*5ba0*/  LDG.E.U8 R44, desc[UR14][R32.64+0x9] ;  /* 0x0000090e202c7981 */ /* 0x000164000c1e1100 */
.L_x_44:
[----:B------:R-:W-:Y:S05]  /*5bb0*/  BSYNC B1 ;  /* 0x0000000000017941 */ /* 0x000fea0003800000 */
.L_x_43:
        /* <DEDUP_REMOVED lines=12> */
.L_x_46:
[----:B------:R-:W-:Y:S05]  /*5c80*/  BSYNC B1 ;  /* 0x0000000000017941 */ /* 0x000fea0003800000 */
.L_x_45:
        /* <DEDUP_REMOVED lines=12> */
.L_x_48:
[----:B------:R-:W-:Y:S05]  /*5d50*/  BSYNC B1 ;  /* 0x0000000000017941 */ /* 0x000fea0003800000 */
.L_x_47:
        /* <DEDUP_REMOVED lines=12> */
.L_x_50:
[----:B------:R-:W-:Y:S05]  /*5e20*/  BSYNC B1 ;  /* 0x0000000000017941 */ /* 0x000fea0003800000 */
.L_x_49:
        /* <DEDUP_REMOVED lines=12> */
.L_x_52:
[----:B------:R-:W-:Y:S05]  /*5ef0*/  BSYNC B1 ;  /* 0x0000000000017941 */ /* 0x000fea0003800000 */
.L_x_51:
        /* <DEDUP_REMOVED lines=12> */
.L_x_54:
[----:B------:R-:W-:Y:S05]  /*5fc0*/  BSYNC B1 ;  /* 0x0000000000017941 */ /* 0x000fea0003800000 */
.L_x_53:
        /* <DEDUP_REMOVED lines=12> */
.L_x_56:
[----:B------:R-:W-:Y:S05]  /*6090*/  BSYNC B1 ;  /* 0x0000000000017941 */ /* 0x000fea0003800000 */
.L_x_55:
        /* <DEDUP_REMOVED lines=12> */
.L_x_58:
[----:B------:R-:W-:Y:S05]  /*6160*/  BSYNC B1 ;  /* 0x0000000000017941 */ /* 0x000fea0003800000 */
.L_x_57:
        /* <DEDUP_REMOVED lines=12> */
.L_x_60:
[----:B------:R-:W-:Y:S05]  /*6230*/  BSYNC B1 ;  /* 0x0000000000017941 */ /* 0x000fea0003800000 */
.L_x_59:
        /* <DEDUP_REMOVED lines=12> */
.L_x_62:
[----:B------:R-:W-:Y:S05]  /*6300*/  BSYNC B1 ;  /* 0x0000000000017941 */ /* 0x000fea0003800000 */
.L_x_61:
        /* <DEDUP_REMOVED lines=12> */
.L_x_64:
[----:B------:R-:W-:Y:S05]  /*63d0*/  BSYNC B1 ;  /* 0x0000000000017941 */ /* 0x000fea0003800000 */
.L_x_63:
        /* <DEDUP_REMOVED lines=12> */
.L_x_66:
[----:B------:R-:W-:Y:S05]  /*64a0*/  BSYNC B1 ;  /* 0x0000000000017941 */ /* 0x000fea0003800000 */
.L_x_65:
        /* <DEDUP_REMOVED lines=12> */
.L_x_68:
[----:B------:R-:W-:Y:S05]  /*6570*/  BSYNC B1 ;  /* 0x0000000000017941 */ /* 0x000fea0003800000 */
.L_x_67:
        /* <DEDUP_REMOVED lines=12> */
.L_x_70:
[----:B------:R-:W-:Y:S05]  /*6640*/  BSYNC B1 ;  /* 0x0000000000017941 */ /* 0x000fea0003800000 */
.L_x_69:
        /* <DEDUP_REMOVED lines=12> */
.L_x_72:
[----:B------:R-:W-:Y:S05]  /*6710*/  BSYNC B1 ;  /* 0x0000000000017941 */ /* 0x000fea0003800000 */
.L_x_71:
        /* <DEDUP_REMOVED lines=12> */
.L_x_74:
[----:B------:R-:W-:Y:S05]  /*67e0*/  BSYNC B1 ;  /* 0x0000000000017941 */ /* 0x000fea0003800000 */
.L_x_73:
        /* <DEDUP_REMOVED lines=12> */
.L_x_76:
[----:B------:R-:W-:Y:S05]  /*68b0*/  BSYNC B1 ;  /* 0x0000000000017941 */ /* 0x000fea0003800000 */
.L_x_75:
        /* <DEDUP_REMOVED lines=12> */
.L_x_78:
[----:B------:R-:W-:Y:S05]  /*6980*/  BSYNC B1 ;  /* 0x0000000000017941 */ /* 0x000fea0003800000 */
.L_x_77:
        /* <DEDUP_REMOVED lines=12> */
.L_x_80:
[----:B------:R-:W-:Y:S05]  /*6a50*/  BSYNC B1 ;  /* 0x0000000000017941 */ /* 0x000fea0003800000 */
.L_x_79:
        /* <DEDUP_REMOVED lines=12> */
.L_x_82:
[----:B------:R-:W-:Y:S05]  /*6b20*/  BSYNC B1 ;  /* 0x0000000000017941 */ /* 0x000fea0003800000 */
.L_x_81:
        /* <DEDUP_REMOVED lines=12> */
.L_x_84:
[----:B------:R-:W-:Y:S05]  /*6bf0*/  BSYNC B1 ;  /* 0x0000000000017941 */ /* 0x000fea0003800000 */
.L_x_83:
        /* <DEDUP_REMOVED lines=12> */
.L_x_86:
[----:B------:R-:W-:Y:S05]  /*6cc0*/  BSYNC B1 ;  /* 0x0000000000017941 */ /* 0x000fea0003800000 */
.L_x_85:
        /* <DEDUP_REMOVED lines=12> */
.L_x_88:
[----:B------:R-:W-:Y:S05]  /*6d90*/  BSYNC B1 ;  /* 0x0000000000017941 */ /* 0x000fea0003800000 */
.L_x_87:
        /* <DEDUP_REMOVED lines=12> */
.L_x_90:
[----:B------:R-:W-:Y:S05]  /*6e60*/  BSYNC B1 ;  /* 0x0000000000017941 */ /* 0x000fea0003800000 */
.L_x_89:
        /* <DEDUP_REMOVED lines=12> */
.L_x_92:
[----:B------:R-:W-:Y:S05]  /*6f30*/  BSYNC B1 ;  /* 0x0000000000017941 */ /* 0x000fea0003800000 */
.L_x_91:
        /* <DEDUP_REMOVED lines=12> */
.L_x_94:
[----:B------:R-:W-:Y:S05]  /*7000*/  BSYNC B1 ;  /* 0x0000000000017941 */ /* 0x000fea0003800000 */
.L_x_93:
        /* <DEDUP_REMOVED lines=12> */
.L_x_96:
[----:B------:R-:W-:Y:S05]  /*70d0*/  BSYNC B1 ;  /* 0x0000000000017941 */ /* 0x000fea0003800000 */
.L_x_95:
        /* <DEDUP_REMOVED lines=12> */
.L_x_98:
[----:B------:R-:W-:Y:S05]  /*71a0*/  BSYNC B1 ;  /* 0x0000000000017941 */ /* 0x000fea0003800000 */
.L_x_97:
        /* <DEDUP_REMOVED lines=12> */
.L_x_100:
[----:B------:R-:W-:Y:S05]  /*7270*/  BSYNC B1 ;  /* 0x0000000000017941 */ /* 0x000fea0003800000 */
.L_x_99:
        /* <DEDUP_REMOVED lines=12> */
.L_x_102:
[----:B------:R-:W-:Y:S05]  /*7340*/  BSYNC B1 ;  /* 0x0000000000017941 */ /* 0x000fea0003800000 */
.L_x_101:
        /* <DEDUP_REMOVED lines=12> */
.L_x_104:
[----:B------:R-:W-:Y:S05]  /*7410*/  BSYNC B1 ;  /* 0x0000000000017941 */ /* 0x000fea0003800000 */
.L_x_103:
        /* <DEDUP_REMOVED lines=12> */
.L_x_106:
[----:B------:R-:W-:Y:S05]  /*74e0*/  BSYNC B1 ;  /* 0x0000000000017941 */ /* 0x000fea0003800000 */
.L_x_105:
        /* <DEDUP_REMOVED lines=12> */
.L_x_108:
[----:B------:R-:W-:Y:S05]  /*75b0*/  BSYNC B1 ;  /* 0x0000000000017941 */ /* 0x000fea0003800000 */
.L_x_107:
        /* <DEDUP_REMOVED lines=12> */
.L_x_110:
[----:B------:R-:W-:Y:S05]  /*7680*/  BSYNC B1 ;  /* 0x0000000000017941 */ /* 0x000fea0003800000 */
.L_x_109:
        /* <DEDUP_REMOVED lines=12> */
.L_x_112:
[----:B------:R-:W-:Y:S05]  /*7750*/  BSYNC B1 ;  /* 0x0000000000017941 */ /* 0x000fea0003800000 */
.L_x_111:
        /* <DEDUP_REMOVED lines=12> */
.L_x_114:
[----:B------:R-:W-:Y:S05]  /*7820*/  BSYNC B1 ;  /* 0x0000000000017941 */ /* 0x000fea0003800000 */
.L_x_113:
        /* <DEDUP_REMOVED lines=12> */
.L_x_116:
[----:B------:R-:W-:Y:S05]  /*78f0*/  BSYNC B1 ;  /* 0x0000000000017941 */ /* 0x000fea0003800000 */
.L_x_115:
        /* <DEDUP_REMOVED lines=12> */
.L_x_118:
[----:B------:R-:W-:Y:S05]  /*79c0*/  BSYNC B1 ;  /* 0x0000000000017941 */ /* 0x000fea0003800000 */
.L_x_117:
        /* <DEDUP_REMOVED lines=12> */
.L_x_120:
[----:B------:R-:W-:Y:S05]  /*7a90*/  BSYNC B1 ;  /* 0x0000000000017941 */ /* 0x000fea0003800000 */
.L_x_119:
        /* <DEDUP_REMOVED lines=12> */
.L_x_122:
[----:B------:R-:W-:Y:S05]  /*7b60*/  BSYNC B1 ;  /* 0x0000000000017941 */ /* 0x000fea0003800000 */
.L_x_121:
        /* <DEDUP_REMOVED lines=12> */
.L_x_124:
[----:B------:R-:W-:Y:S05]  /*7c30*/  BSYNC B1 ;  /* 0x0000000000017941 */ /* 0x000fea0003800000 */
.L_x_123:
        /* <DEDUP_REMOVED lines=12> */
.L_x_126:
[----:B------:R-:W-:Y:S05]  /*7d00*/  BSYNC B1 ;  /* 0x0000000000017941 */ /* 0x000fea0003800000 */
.L_x_125:
        /* <DEDUP_REMOVED lines=12> */
.L_x_128:
[----:B------:R-:W-:Y:S05]  /*7dd0*/  BSYNC B1 ;  /* 0x0000000000017941 */ /* 0x000fea0003800000 */
.L_x_127:
        /* <DEDUP_REMOVED lines=12> */
.L_x_130:
[----:B------:R-:W-:Y:S05]  /*7ea0*/  BSYNC B1 ;  /* 0x0000000000017941 */ /* 0x000fea0003800000 */
.L_x_129:
        /* <DEDUP_REMOVED lines=12> */
.L_x_132:
[----:B------:R-:W-:Y:S05]  /*7f70*/  BSYNC B1 ;  /* 0x0000000000017941 */ /* 0x000fea0003800000 */
.L_x_131:
        /* <DEDUP_REMOVED lines=12> */
.L_x_134:
[----:B------:R-:W-:Y:S05]  /*8040*/  BSYNC B1 ;  /* 0x0000000000017941 */ /* 0x000fea0003800000 */
.L_x_133:
        /* <DEDUP_REMOVED lines=12> */
.L_x_136:
[----:B------:R-:W-:Y:S05]  /*8110*/  BSYNC B1 ;  /* 0x0000000000017941 */ /* 0x000fea0003800000 */
.L_x_135:
        /* <DEDUP_REMOVED lines=12> */
.L_x_138:
[----:B------:R-:W-:Y:S05]  /*81e0*/  BSYNC B1 ;  /* 0x0000000000017941 */ /* 0x000fea0003800000 */
.L_x_137:
        /* <DEDUP_REMOVED lines=12> */
.L_x_140:
[----:B------:R-:W-:Y:S05]  /*82b0*/  BSYNC B1 ;  /* 0x0000000000017941 */ /* 0x000fea0003800000 */
.L_x_139:
        /* <DEDUP_REMOVED lines=12> */
.L_x_142:
[----:B------:R-:W-:Y:S05]  /*8380*/  BSYNC B1 ;  /* 0x0000000000017941 */ /* 0x000fea0003800000 */
.L_x_141:
        /* <DEDUP_REMOVED lines=12> */
.L_x_144:
[----:B------:R-:W-:Y:S05]  /*8450*/  BSYNC B1 ;  /* 0x0000000000017941 */ /* 0x000fea0003800000 */
.L_x_143:
        /* <DEDUP_REMOVED lines=12> */
.L_x_146:
[----:B------:R-:W-:Y:S05]  /*8520*/  BSYNC B1 ;  /* 0x0000000000017941 */ /* 0x000fea0003800000 */
.L_x_145:
        /* <DEDUP_REMOVED lines=12> */
.L_x_148:
[----:B------:R-:W-:Y:S05]  /*85f0*/  BSYNC B1 ;  /* 0x0000000000017941 */ /* 0x000fea0003800000 */
.L_x_147:
        /* <DEDUP_REMOVED lines=12> */
.L_x_150:
[----:B------:R-:W-:Y:S05]  /*86c0*/  BSYNC B1 ;  /* 0x0000000000017941 */ /* 0x000fea0003800000 */
.L_x_149:
        /* <DEDUP_REMOVED lines=12> */
.L_x_152:
[----:B------:R-:W-:Y:S05]  /*8790*/  BSYNC B1 ;  /* 0x0000000000017941 */ /* 0x000fea0003800000 */
.L_x_151:
        /* <DEDUP_REMOVED lines=12> */
.L_x_154:
[----:B------:R-:W-:Y:S05]  /*8860*/  BSYNC B1 ;  /* 0x0000000000017941 */ /* 0x000fea0003800000 */
.L_x_153:
        /* <DEDUP_REMOVED lines=12> */
.L_x_156:
[----:B------:R-:W-:Y:S05]  /*8930*/  BSYNC B1 ;  /* 0x0000000000017941 */ /* 0x000fea0003800000 */
.L_x_155:
[----:B-----5:R-:W-:Y:S01]  /*8940*/  LOP3.LUT R44, R44, 0xff, RZ, 0xc0, !PT ;  /* 0x000000ff2c2c7812 */ /* 0x020fe200078ec0ff */
[----:B------:R-:W-:Y:S01]  /*8950*/  BSSY B1, `(.L_x_157) ;  /* 0x000000b000017945 */ /* 0x000fe20003800000 */
[----:B------:R-:W-:Y:S02]  /*8960*/  ISETP.LT.OR P2, PT, R42, 0x79, !P1 ;  /* 0x000000792a00780c */ /* 0x000fe40004f41670 */
[----:B------:R-:W-:Y:S02]  /*8970*/  F2FP.F16.E4M3.UNPACK_B R44, R44 ;  /* 0x0000002cff2c723e */ /* 0x000fe400020006ff */
[----:B0--3--:R-:W-:-:S03]  /*8980*/  PRMT R32, RZ, 0x7610, R32 ;  /* 0x00007610ff207816 */ /* 0x009fc60000000020 */
[----:B------:R-:W-:-:S05]  /*8990*/  HADD2.F32 R44, -RZ, R44.H0_H0 ;  /* 0x2000002cff2c7230 */ /* 0x000fca0000004100 */
[----:B------:R-:W-:-:S04]  /*89a0*/  FMUL R44, R44, UR21 ;  /* 0x000000152c2c7c20 */ /* 0x000fc80008400000 */
[----:B------:R-:W-:-:S05]  /*89b0*/  FFMA R44, R167, UR20, R44 ;  /* 0x00000014a72c7c23 */ /* 0x000fca000800002c */
[----:B------:R-:W-:-:S05]  /*89c0*/  F2FP.SATFINITE.E4M3.F32.PACK_AB_MERGE_C R33, RZ, R44, RZ ;  /* 0x0000002cff21723e */ /* 0x000fca00048070ff */
[----:B------:R0:W-:Y:S01]  /*89d0*/  @!P0 STG.E.U8 desc[UR14][R24.64+0x79], R33 ;  /* 0x0000792118008986 */ /* 0x0001e2000c10110e */
[----:B------:R-:W-:Y:S05]  /*89e0*/  @P2 BRA `(.L_x_158) ;  /* 0x0000000000042947 */ /* 0x000fea0003800000 */
[----:B------:R3:W5:Y:S02]  /*89f0*/  LDG.E.U8 R32, desc[UR14][R34.64+0x78] ;  /* 0x0000780e22207981 */ /* 0x000764000c1e1100 */
.L_x_158:
[----:B------:R-:W-:Y:S05]  /*8a00*/  BSYNC B1 ;  /* 0x0000000000017941 */ /* 0x000fea0003800000 */
.L_x_157:
[----:B-----5:R-:W-:Y:S01]  /*8a10*/  LOP3.LUT R32, R32, 0xff, RZ, 0xc0, !PT ;  /* 0x000000ff20207812 */ /* 0x020fe200078ec0ff */
[----:B------:R-:W-:Y:S01]  /*8a20*/  BSSY B1, `(.L_x_159) ;  /* 0x000000b000017945 */ /* 0x000fe20003800000 */
[----:B------:R-:W-:Y:S02]  /*8a30*/  ISETP.LT.OR P1, PT, R42, 0x7a, !P1 ;  /* 0x0000007a2a00780c */ /* 0x000fe40004f21670 */
[----:B------:R-:W-:Y:S02]  /*8a40*/  F2FP.F16.E4M3.UNPACK_B R32, R32 ;  /* 0x00000020ff20723e */ /* 0x000fe400020006ff */
[----:B0-2---:R-:W-:-:S03]  /*8a50*/  PRMT R24, RZ, 0x7610, R24 ;  /* 0x00007610ff187816 */ /* 0x005fc60000000018 */
[----:B------:R-:W-:-:S05]  /*8a60*/  HADD2.F32 R32, -RZ, R32.H0_H0 ;  /* 0x20000020ff207230 */ /* 0x000fca0000004100 */
[----:B------:R-:W-:-:S04]  /*8a70*/  FMUL R25, R32, UR21 ;  /* 0x0000001520197c20 */ /* 0x000fc80008400000 */
[----:B------:R-:W-:-:S05]  /*8a80*/  FFMA R25, R166, UR20, R25 ;  /* 0x00000014a6197c23 */ /* 0x000fca0008000019 */
[----:B------:R-:W-:-:S05]  /*8a90*/  F2FP.SATFINITE.E4M3.F32.PACK_AB_MERGE_C R25, RZ, R25, RZ ;  /* 0x00000019ff19723e */ /* 0x000fca00048070ff */
[----:B------:R0:W-:Y:S01]  /*8aa0*/  @!P2 STG.E.U8 desc[UR14][R26.64+0x78], R25 ;  /* 0x000078191a00a986 */ /* 0x0001e2000c10110e */
[----:B------:R-:W-:Y:S05]  /*8ab0*/  @P1 BRA `(.L_x_160) ;  /* 0x0000000000041947 */ /* 0x000fea0003800000 */
[----:B------:R2:W5:Y:S02]  /*8ac0*/  LDG.E.U8 R24, desc[UR14][R34.64+0x79] ;  /* 0x0000790e22187981 */ /* 0x000564000c1e1100 */
.L_x_160:
[----:B------:R-:W-:Y:S05]  /*8ad0*/  BSYNC B1 ;  /* 0x0000000000017941 */ /* 0x000fea0003800000 */
.L_x_159:
[----:B-----5:R-:W-:Y:S01]  /*8ae0*/  LOP3.LUT R24, R24, 0xff, RZ, 0xc0, !PT ;  /* 0x000000ff18187812 */ /* 0x020fe200078ec0ff */
[----:B------:R-:W-:Y:S01]  /*8af0*/  BSSY B1, `(.L_x_161) ;  /* 0x0000013000017945 */ /* 0x000fe20003800000 */
[----:B------:R-:W-:Y:S02]  /*8b00*/  IADD3 R33, P0, R43, 0x80, RZ ;  /* 0x000000802b217810 */ /* 0x000fe40007f1e0ff */
[----:B------:R-:W-:-:S03]  /*8b10*/  F2FP.F16.E4M3.UNPACK_B R24, R24 ;  /* 0x00000018ff18723e */ /* 0x000fc600020006ff */
[----:B0-----:R-:W-:Y:S01]  /*8b20*/  IMAD.X R25, RZ, RZ, R39, P0 ;  /* 0x000000ffff197224 */ /* 0x001fe200000e0627 */
[----:B------:R-:W-:Y:S01]  /*8b30*/  ISETP.GE.AND P0, PT, R41, 0x81, PT ;  /* 0x000000812900780c */ /* 0x000fe20003f06270 */
[----:B------:R-:W-:Y:S02]  /*8b40*/  HADD2.F32 R24, -RZ, R24.H0_H0 ;  /* 0x20000018ff187230 */ /* 0x000fe40000004100 */
[----:B--234-:R-:W-:Y:S01]  /*8b50*/  IMAD R34, R25, UR6, RZ ;  /* 0x0000000619227c24 */ /* 0x01cfe2000f8e02ff */
        /* <DEDUP_REMOVED lines=12> */
.L_x_162:
[----:B------:R-:W-:Y:S05]  /*8c20*/  BSYNC B1 ;  /* 0x0000000000017941 */ /* 0x000fea0003800000 */
.L_x_161:
[----:B-----5:R-:W-:Y:S01]  /*8c30*/  LOP3.LUT R32, R32, 0xff, RZ, 0xc0, !PT ;  /* 0x000000ff20207812 */ /* 0x020fe200078ec0ff */
[----:B------:R-:W-:Y:S01]  /*8c40*/  BSSY B1, `(.L_x_163) ;  /* 0x000000b000017945 */ /* 0x000fe20003800000 */
[----:B------:R-:W-:Y:S02]  /*8c50*/  ISETP.LT.OR P2, PT, R42, 0x2, !P0 ;  /* 0x000000022a00780c */ /* 0x000fe40004741670 */
[----:B------:R-:W-:Y:S02]  /*8c60*/  F2FP.F16.E4M3.UNPACK_B R32, R32 ;  /* 0x00000020ff20723e */ /* 0x000fe400020006ff */
[----:B0-----:R-:W-:-:S03]  /*8c70*/  PRMT R26, RZ, 0x7610, R26 ;  /* 0x00007610ff1a7816 */ /* 0x001fc6000000001a */
[----:B------:R-:W-:-:S05]  /*8c80*/  HADD2.F32 R32, -RZ, R32.H0_H0 ;  /* 0x20000020ff207230 */ /* 0x000fca0000004100 */
[----:B------:R-:W-:-:S04]  /*8c90*/  FMUL R27, R32, UR21 ;  /* 0x00000015201b7c20 */ /* 0x000fc80008400000 */
[----:B------:R-:W-:-:S05]  /*8ca0*/  FFMA R27, R164, UR20, R27 ;  /* 0x00000014a41b7c23 */ /* 0x000fca000800001b */
[----:B------:R-:W-:-:S05]  /*8cb0*/  F2FP.SATFINITE.E4M3.F32.PACK_AB_MERGE_C R27, RZ, R27, RZ ;  /* 0x0000001bff1b723e */ /* 0x000fca00048070ff */
[----:B------:R0:W-:Y:S01]  /*8cc0*/  @!P3 STG.E.U8 desc[UR14][R28.64], R27 ;  /* 0x0000001b1c00b986 */ /* 0x0001e2000c10110e */
[----:B------:R-:W-:Y:S05]  /*8cd0*/  @P2 BRA `(.L_x_164) ;  /* 0x0000000000042947 */ /* 0x000fea0003800000 */
[----:B------:R3:W5:Y:S02]  /*8ce0*/  LDG.E.U8 R26, desc[UR14][R24.64+0x1] ;  /* 0x0000010e181a7981 */ /* 0x000764000c1e1100 */
.L_x_164:
[----:B------:R-:W-:Y:S05]  /*8cf0*/  BSYNC B1 ;  /* 0x0000000000017941 */ /* 0x000fea0003800000 */
.L_x_163:
[----:B-----5:R-:W-:Y:S01]  /*8d00*/  LOP3.LUT R26, R26, 0xff, RZ, 0xc0, !PT ;  /* 0x000000ff1a1a7812 */ /* 0x020fe200078ec0ff */
[----:B------:R-:W-:Y:S01]  /*8d10*/  BSSY B1, `(.L_x_165) ;  /* 0x0000013000017945 */ /* 0x000fe20003800000 */
[----:B------:R-:W-:Y:S02]  /*8d20*/  IADD3 R43, P1, R43, 0x88, RZ ;  /* 0x000000882b2b7810 */ /* 0x000fe40007f3e0ff */
[----:B------:R-:W-:Y:S02]  /*8d30*/  F2FP.F16.E4M3.UNPACK_B R26, R26 ;  /* 0x0000001aff1a723e */ /* 0x000fe400020006ff */
[----:B------:R-:W-:Y:S01]  /*8d40*/  PRMT R32, RZ, 0x7610, R32 ;  /* 0x00007610ff207816 */ /* 0x000fe20000000020 */
[----:B------:R-:W-:Y:S01]  /*8d50*/  IMAD.X R38, RZ, RZ, R39, P1 ;  /* 0x000000ffff267224 */ /* 0x000fe200008e0627 */
[----:B------:R-:W-:Y:S01]  /*8d60*/  ISETP.GE.AND P1, PT, R41, 0x89, PT ;  /* 0x000000892900780c */ /* 0x000fe20003f26270 */
[----:B------:R-:W-:Y:S02]  /*8d70*/  HADD2.F32 R26, -RZ, R26.H0_H0 ;  /* 0x2000001aff1a7230 */ /* 0x000fe40000004100 */
[----:B------:R-:W-:Y:S01]  /*8d80*/  IMAD R38, R38, UR6, RZ ;  /* 0x0000000626267c24 */ /* 0x000fe2000f8e02ff */
[----:B------:R-:W-:Y:S01]  /*8d90*/  ISETP.LT.OR P5, PT, R42, 0x1, !P1 ;  /* 0x000000012a00780c */ /* 0x000fe20004fa1670 */
[----:B------:R-:W-:-:S04]  /*8da0*/  IMAD.WIDE.U32 R36, R43, UR6, R36 ;  /* 0x000000062b247c25 */ /* 0x000fc8000f8e0024 */
[----:B------:R-:W-:Y:S01]  /*8db0*/  FMUL R26, R26, UR21 ;  /* 0x000000151a1a7c20 */ /* 0x000fe20008400000 */
[----:B------:R-:W-:-:S03]  /*8dc0*/  IMAD R43, R43, UR7, R38 ;  /* 0x000000072b2b7c24 */ /* 0x000fc6000f8e0226 */
[----:B------:R-:W-:Y:S01]  /*8dd0*/  FFMA R163, R163, UR20, R26 ;  /* 0x00000014a3a37c23 */ /* 0x000fe2000800001a */
[----:B------:R-:W-:-:S04]  /*8de0*/  IADD3 R26, P3, R36, UR10, RZ ;  /* 0x0000000a241a7c10 */ /* 0x000fc8000ff7e0ff */
[----:B------:R-:W-:Y:S02]  /*8df0*/  F2FP.SATFINITE.E4M3.F32.PACK_AB_MERGE_C R163, RZ, R163, RZ ;  /* 0x000000a3ffa3723e */ /* 0x000fe400048070ff */
[----:B0-----:R-:W-:-:S03]  /*8e00*/  IADD3.X R27, R37, UR11, R43, P3, !PT ;  /* 0x0000000b251b7c10 */ /* 0x001fc60009ffe42b */
[----:B------:R0:W-:Y:S01]  /*8e10*/  @!P2 STG.E.U8 desc[UR14][R28.64+0x1], R163 ;  /* 0x000001a31c00a986 */ /* 0x0001e2000c10110e */
[----:B------:R-:W-:Y:S05]  /*8e20*/  @P5 BRA `(.L_x_166) ;  /* 0x0000000000045947 */ /* 0x000fea0003800000 */
[----:B------:R4:W5:Y:S02]  /*8e30*/  LDG.E.U8 R32, desc[UR14][R26.64] ;  /* 0x0000000e1a207981 */ /* 0x000964000c1e1100 */
.L_x_166:
[----:B------:R-:W-:Y:S05]  /*8e40*/  BSYNC B1 ;  /* 0x0000000000017941 */ /* 0x000fea0003800000 */
.L_x_165:
        /* <DEDUP_REMOVED lines=12> */
.L_x_168:
[----:B------:R-:W-:Y:S05]  /*8f10*/  BSYNC B1 ;  /* 0x0000000000017941 */ /* 0x000fea0003800000 */
.L_x_167:
        /* <DEDUP_REMOVED lines=12> */
.L_x_170:
[----:B------:R-:W-:Y:S05]  /*8fe0*/  BSYNC B1 ;  /* 0x0000000000017941 */ /* 0x000fea0003800000 */
.L_x_169:
        /* <DEDUP_REMOVED lines=12> */
.L_x_172:
[----:B------:R-:W-:Y:S05]  /*90b0*/  BSYNC B1 ;  /* 0x0000000000017941 */ /* 0x000fea0003800000 */
.L_x_171:
        /* <DEDUP_REMOVED lines=12> */
.L_x_174:
[----:B------:R-:W-:Y:S05]  /*9180*/  BSYNC B1 ;  /* 0x0000000000017941 */ /* 0x000fea0003800000 */
.L_x_173:
        /* <DEDUP_REMOVED lines=12> */
.L_x_176:
[----:B------:R-:W-:Y:S05]  /*9250*/  BSYNC B1 ;  /* 0x0000000000017941 */ /* 0x000fea0003800000 */
.L_x_175:
        /* <DEDUP_REMOVED lines=12> */
.L_x_178:
[----:B------:R-:W-:Y:S05]  /*9320*/  BSYNC B1 ;  /* 0x0000000000017941 */ /* 0x000fea0003800000 */
.L_x_177:
        /* <DEDUP_REMOVED lines=12> */
.L_x_180:
[----:B------:R-:W-:Y:S05]  /*93f0*/  BSYNC B1 ;  /* 0x0000000000017941 */ /* 0x000fea0003800000 */
.L_x_179:
        /* <DEDUP_REMOVED lines=12> */
.L_x_182:
[----:B------:R-:W-:Y:S05]  /*94c0*/  BSYNC B1 ;  /* 0x0000000000017941 */ /* 0x000fea0003800000 */
.L_x_181:
        /* <DEDUP_REMOVED lines=12> */
.L_x_184:
[----:B------:R-:W-:Y:S05]  /*9590*/  BSYNC B1 ;  /* 0x0000000000017941 */ /* 0x000fea0003800000 */
.L_x_183:
        /* <DEDUP_REMOVED lines=12> */
.L_x_186:
[----:B------:R-:W-:Y:S05]  /*9660*/  BSYNC B1 ;  /* 0x0000000000017941 */ /* 0x000fea0003800000 */
.L_x_185:
        /* <DEDUP_REMOVED lines=12> */
.L_x_188:
[----:B------:R-:W-:Y:S05]  /*9730*/  BSYNC B1 ;  /* 0x0000000000017941 */ /* 0x000fea0003800000 */
.L_x_187:
[----:B-----5:R-:W-:Y:S01]  /*9740*/  LOP3.LUT R32, R32, 0xff, RZ, 0xc0, !PT ;  /* 0x000000ff20207812 */ /* 0x020fe200078ec0ff */
[----:B------:R-:W-:Y:S01]  /*9750*/  BSSY B1, `(.L_x_189) ;  /* 0x000000b000017945 */ /* 0x000fe20003800000 */
[----:B------:R-:W-:Y:S02]  /*9760*/  ISETP.LT.OR P3, PT, R42, 0x19, !P1 ;  /* 0x000000192a00780c */ /* 0x000fe40004f61670 */
[----:B------:R-:W-:-:S05]  /*9770*/  F2FP.F16.E4M3.UNPACK_B R32, R32 ;  /* 0x00000020ff20723e */ /* 0x000fca00020006ff */
[----:B------:R-:W-:-:S05]  /*9780*/  HADD2.F32 R32, -RZ, R32.H0_H0 ;  /* 0x20000020ff207230 */ /* 0x000fca0000004100 */
[----:B------:R-:W-:-:S04]  /*9790*/  FMUL R32, R32, UR21 ;  /* 0x0000001520207c20 */ /* 0x000fc80008400000 */
[----:B------:R-:W-:Y:S01]  /*97a0*/  FFMA R32, R23, UR20, R32 ;  /* 0x0000001417207c23 */ /* 0x000fe20008000020 */
[----:B------:R-:W-:-:S04]  /*97b0*/  PRMT R23, RZ, 0x7610, R23 ;  /* 0x00007610ff177816 */ /* 0x000fc80000000017 */
[----:B0-----:R-:W-:-:S05]  /*97c0*/  F2FP.SATFINITE.E4M3.F32.PACK_AB_MERGE_C R33, RZ, R32, RZ ;  /* 0x00000020ff21723e */ /* 0x001fca00048070ff */
[----:B------:R0:W-:Y:S01]  /*97d0*/  @!P2 STG.E.U8 desc[UR14][R28.64+0x19], R33 ;  /* 0x000019211c00a986 */ /* 0x0001e2000c10110e */
[----:B------:R-:W-:Y:S05]  /*97e0*/  @P3 BRA `(.L_x_190) ;  /* 0x0000000000043947 */ /* 0x000fea0003800000 */
[----:B------:R0:W5:Y:S02]  /*97f0*/  LDG.E.U8 R23, desc[UR14][R26.64+0x18] ;  /* 0x0000180e1a177981 */ /* 0x000164000c1e1100 */
.L_x_190:
[----:B------:R-:W-:Y:S05]  /*9800*/  BSYNC B1 ;  /* 0x0000000000017941 */ /* 0x000fea0003800000 */
.L_x_189:
        /* <DEDUP_REMOVED lines=8> */
[----:B------:R-:W-:-:S05]  /*9890*/  F2FP.SATFINITE.E4M3.F32.PACK_AB_MERGE_C R23, RZ, R23, RZ ;  /* 0x00000017ff17723e */ /* 0x000fca00048070ff */
[----:B------:R0:W-:Y:S01]  /*98a0*/  @!P3 STG.E.U8 desc[UR14][R30.64+0x18], R23 ;  /* 0x000018171e00b986 */ /* 0x0001e2000c10110e */
[----:B------:R-:W-:Y:S05]  /*98b0*/  @P2 BRA `(.L_x_192) ;  /* 0x0000000000042947 */ /* 0x000fea0003800000 */
[----:B------:R0:W5:Y:S02]  /*98c0*/  LDG.E.U8 R22, desc[UR14][R26.64+0x19] ;  /* 0x0000190e1a167981 */ /* 0x000164000c1e1100 */
.L_x_192:
[----:B------:R-:W-:Y:S05]  /*98d0*/  BSYNC B1 ;  /* 0x0000000000017941 */ /* 0x000fea0003800000 */
.L_x_191:
        /* <DEDUP_REMOVED lines=12> */
.L_x_194:
[----:B------:R-:W-:Y:S05]  /*99a0*/  BSYNC B1 ;  /* 0x0000000000017941 */ /* 0x000fea0003800000 */
.L_x_193:
        /* <DEDUP_REMOVED lines=12> */
.L_x_196:
[----:B------:R-:W-:Y:S05]  /*9a70*/  BSYNC B1 ;  /* 0x0000000000017941 */ /* 0x000fea0003800000 */
.L_x_195:
        /* <DEDUP_REMOVED lines=12> */
.L_x_198:
[----:B------:R-:W-:Y:S05]  /*9b40*/  BSYNC B1 ;  /* 0x0000000000017941 */ /* 0x000fea0003800000 */
.L_x_197:
        /* <DEDUP_REMOVED lines=12> */
.L_x_200:
[----:B------:R-:W-:Y:S05]  /*9c10*/  BSYNC B1 ;  /* 0x0000000000017941 */ /* 0x000fea0003800000 */
.L_x_199:
        /* <DEDUP_REMOVED lines=12> */
.L_x_202:
[----:B------:R-:W-:Y:S05]  /*9ce0*/  BSYNC B1 ;  /* 0x0000000000017941 */ /* 0x000fea0003800000 */
.L_x_201:
        /* <DEDUP_REMOVED lines=12> */
.L_x_204:
[----:B------:R-:W-:Y:S05]  /*9db0*/  BSYNC B1 ;  /* 0x0000000000017941 */ /* 0x000fea0003800000 */
.L_x_203:
        /* <DEDUP_REMOVED lines=12> */
.L_x_206:
[----:B------:R-:W-:Y:S05]  /*9e80*/  BSYNC B1 ;  /* 0x0000000000017941 */ /* 0x000fea0003800000 */
.L_x_205:
        /* <DEDUP_REMOVED lines=12> */
.L_x_208:
[----:B------:R-:W-:Y:S05]  /*9f50*/  BSYNC B1 ;  /* 0x0000000000017941 */ /* 0x000fea0003800000 */
.L_x_207:
        /* <DEDUP_REMOVED lines=12> */
.L_x_210:
[----:B------:R-:W-:Y:S05]  /*a020*/  BSYNC B1 ;  /* 0x0000000000017941 */ /* 0x000fea0003800000 */
.L_x_209:
        /* <DEDUP_REMOVED lines=12> */
.L_x_212:
[----:B------:R-:W-:Y:S05]  /*a0f0*/  BSYNC B1 ;  /* 0x0000000000017941 */ /* 0x000fea0003800000 */
.L_x_211:
        /* <DEDUP_REMOVED lines=12> */
.L_x_214:
[----:B------:R-:W-:Y:S05]  /*a1c0*/  BSYNC B1 ;  /* 0x0000000000017941 */ /* 0x000fea0003800000 */
.L_x_213:
        /* <DEDUP_REMOVED lines=12> */
.L_x_216:
[----:B------:R-:W-:Y:S05]  /*a290*/  BSYNC B1 ;  /* 0x0000000000017941 */ /* 0x000fea0003800000 */
.L_x_215:
        /* <DEDUP_REMOVED lines=12> */
.L_x_218:
[----:B------:R-:W-:Y:S05]  /*a360*/  BSYNC B1 ;  /* 0x0000000000017941 */ /* 0x000fea0003800000 */
.L_x_217:
        /* <DEDUP_REMOVED lines=12> */
.L_x_220:
[----:B------:R-:W-:Y:S05]  /*a430*/  BSYNC B1 ;  /* 0x0000000000017941 */ /* 0x000fea0003800000 */
.L_x_219:
        /* <DEDUP_REMOVED lines=12> */
.L_x_222:
[----:B------:R-:W-:Y:S05]  /*a500*/  BSYNC B1 ;  /* 0x0000000000017941 */ /* 0x000fea0003800000 */
.L_x_221:
        /* <DEDUP_REMOVED lines=12> */
.L_x_224:
[----:B------:R-:W-:Y:S05]  /*a5d0*/  BSYNC B1 ;  /* 0x0000000000017941 */ /* 0x000fea0003800000 */
.L_x_223:
        /* <DEDUP_REMOVED lines=12> */
.L_x_226:
[----:B------:R-:W-:Y:S05]  /*a6a0*/  BSYNC B1 ;  /* 0x0000000000017941 */ /* 0x000fea0003800000 */
.L_x_225:
        /* <DEDUP_REMOVED lines=12> */
.L_x_228:
[----:B------:R-:W-:Y:S05]  /*a770*/  BSYNC B1 ;  /* 0x0000000000017941 */ /* 0x000fea0003800000 */
.L_x_227:
        /* <DEDUP_REMOVED lines=12> */
.L_x_230:
[----:B------:R-:W-:Y:S05]  /*a840*/  BSYNC B1 ;  /* 0x0000000000017941 */ /* 0x000fea0003800000 */
.L_x_229:
        /* <DEDUP_REMOVED lines=12> */
.L_x_232:
[----:B------:R-:W-:Y:S05]  /*a910*/  BSYNC B1 ;  /* 0x0000000000017941 */ /* 0x000fea0003800000 */
.L_x_231:
[----:B-----5:R-:W-:Y:S01]  /*a920*/  LOP3.LUT R2, R2, 0xff, RZ, 0xc0, !PT ;  /* 0x000000ff02027812 */ /* 0x020fe200078ec0ff */
[----:B------:R-:W-:Y:S01]  /*a930*/  BSSY B1, `(.L_x_233) ;  /* 0x000000b000017945 */ /* 0x000fe20003800000 */
[----:B------:R-:W-:Y:S02]  /*a940*/  ISETP.LT.OR P3, PT, R42, 0x49, !P0 ;  /* 0x000000492a00780c */ /* 0x000fe40004761670 */
[----:B------:R-:W-:-:S05]  /*a950*/  F2FP.F16.E4M3.UNPACK_B R2, R2 ;  /* 0x00000002ff02723e */ /* 0x000fca00020006ff */
[----:B------:R-:W-:-:S05]  /*a960*/  HADD2.F32 R2, -RZ, R2.H0_H0 ;  /* 0x20000002ff027230 */ /* 0x000fca0000004100 */
[----:B0-----:R-:W-:-:S04]  /*a970*/  FMUL R3, R2, UR21 ;  /* 0x0000001502037c20 */ /* 0x001fc80008400000 */
[----:B------:R-:W-:Y:S01]  /*a980*/  FFMA R3, R0, UR20, R3 ;  /* 0x0000001400037c23 */ /* 0x000fe20008000003 */
[----:B------:R-:W-:-:S04]  /*a990*/  PRMT R0, RZ, 0x7610, R0 ;  /* 0x00007610ff007816 */ /* 0x000fc80000000000 */
[----:B------:R-:W-:-:S05]  /*a9a0*/  F2FP.SATFINITE.E4M3.F32.PACK_AB_MERGE_C R3, RZ, R3, RZ ;  /* 0x00000003ff03723e */ /* 0x000fca00048070ff */
[----:B------:R0:W-:Y:S01]  /*a9b0*/  @!P2 STG.E.U8 desc[UR14][R30.64+0x41], R3 ;  /* 0x000041031e00a986 */ /* 0x0001e2000c10110e */
[----:B------:R-:W-:Y:S05]  /*a9c0*/  @P3 BRA `(.L_x_234) ;  /* 0x0000000000043947 */ /* 0x000fea0003800000 */
[----:B------:R0:W5:Y:S02]  /*a9d0*/  LDG.E.U8 R0, desc[UR14][R24.64+0x48] ;  /* 0x0000480e18007981 */ /* 0x000164000c1e1100 */
.L_x_234:
[----:B------:R-:W-:Y:S05]  /*a9e0*/  BSYNC B1 ;  /* 0x0000000000017941 */ /* 0x000fea0003800000 */
.L_x_233:
[----:B------:R-:W2:Y:S01]  /*a9f0*/  LDL.LU R2, [R1] ;  /* 0x0000000001027983 */ /* 0x000ea20000300800 */
[----:B-----5:R-:W-:Y:S01]  /*aa00*/  LOP3.LUT R0, R0, 0xff, RZ, 0xc0, !PT ;  /* 0x000000ff00007812 */ /* 0x020fe200078ec0ff */
[----:B------:R-:W-:Y:S01]  /*aa10*/  BSSY B1, `(.L_x_235) ;  /* 0x000000b000017945 */ /* 0x000fe20003800000 */
[----:B------:R-:W-:Y:S02]  /*aa20*/  ISETP.LT.OR P2, PT, R42, 0x4a, !P0 ;  /* 0x0000004a2a00780c */ /* 0x000fe40004741670 */
[----:B------:R-:W-:-:S05]  /*aa30*/  F2FP.F16.E4M3.UNPACK_B R0, R0 ;  /* 0x00000000ff00723e */ /* 0x000fca00020006ff */
[----:B------:R-:W-:-:S05]  /*aa40*/  HADD2.F32 R0, -RZ, R0.H0_H0 ;  /* 0x20000000ff007230 */ /* 0x000fca0000004100 */
[----:B------:R-:W-:-:S04]  /*aa50*/  FMUL R0, R0, UR21 ;  /* 0x0000001500007c20 */ /* 0x000fc80008400000 */
[----:B--2---:R-:W-:-:S05]  /*aa60*/  FFMA R0, R2, UR20, R0 ;  /* 0x0000001402007c23 */ /* 0x004fca0008000000 */
[----:B0-----:R-:W-:Y:S02]  /*aa70*/  F2FP.SATFINITE.E4M3.F32.PACK_AB_MERGE_C R3, RZ, R0, RZ ;  /* 0x00000000ff03723e */ /* 0x001fe400048070ff */
[----:B------:R-:W-:-:S03]  /*aa80*/  PRMT R0, RZ, 0x7610, R0 ;  /* 0x00007610ff007816 */ /* 0x000fc60000000000 */
[----:B------:R0:W-:Y:S01]  /*aa90*/  @!P3 STG.E.U8 desc[UR14][R28.64+0x48], R3 ;  /* 0x000048031c00b986 */ /* 0x0001e2000c10110e */
[----:B------:R-:W-:Y:S05]  /*aaa0*/  @P2 BRA `(.L_x_236) ;  /* 0x0000000000042947 */ /* 0x000fea0003800000 */
[----:B------:R2:W5:Y:S02]  /*aab0*/  LDG.E.U8 R0, desc[UR14][R24.64+0x49] ;  /* 0x0000490e18007981 */ /* 0x000564000c1e1100 */
.L_x_236:
[----:B------:R-:W-:Y:S05]  /*aac0*/  BSYNC B1 ;  /* 0x0000000000017941 */ /* 0x000fea0003800000 */
.L_x_235:
[----:B------:R-:W3:Y:S01]  /*aad0*/  LDL.LU R2, [R1+0x4] ;  /* 0x0000040001027983 */ /* 0x000ee20000300800 */
[----:B-----5:R-:W-:Y:S01]  /*aae0*/  LOP3.LUT R0, R0, 0xff, RZ, 0xc0, !PT ;  /* 0x000000ff00007812 */ /* 0x020fe200078ec0ff */
[----:B------:R-:W-:Y:S01]  /*aaf0*/  BSSY B1, `(.L_x_237) ;  /* 0x000000b000017945 */ /* 0x000fe20003800000 */
[----:B------:R-:W-:Y:S02]  /*ab00*/  ISETP.LT.OR P3, PT, R42, 0x49, !P1 ;  /* 0x000000492a00780c */ /* 0x000fe40004f61670 */
[----:B------:R-:W-:-:S05]  /*ab10*/  F2FP.F16.E4M3.UNPACK_B R0, R0 ;  /* 0x00000000ff00723e */ /* 0x000fca00020006ff */
[----:B------:R-:W-:-:S05]  /*ab20*/  HADD2.F32 R0, -RZ, R0.H0_H0 ;  /* 0x20000000ff007230 */ /* 0x000fca0000004100 */
[----:B------:R-:W-:-:S04]  /*ab30*/  FMUL R0, R0, UR21 ;  /* 0x0000001500007c20 */ /* 0x000fc80008400000 */
[----:B---3--:R-:W-:-:S05]  /*ab40*/  FFMA R0, R2, UR20, R0 ;  /* 0x0000001402007c23 */ /* 0x008fca0008000000 */
[----:B0-----:R-:W-:Y:S02]  /*ab50*/  F2FP.SATFINITE.E4M3.F32.PACK_AB_MERGE_C R3, RZ, R0, RZ ;  /* 0x00000000ff03723e */ /* 0x001fe400048070ff */
[----:B------:R-:W-:-:S03]  /*ab60*/  PRMT R0, RZ, 0x7610, R0 ;  /* 0x00007610ff007816 */ /* 0x000fc60000000000 */
[----:B------:R0:W-:Y:S01]  /*ab70*/  @!P2 STG.E.U8 desc[UR14][R28.64+0x49], R3 ;  /* 0x000049031c00a986 */ /* 0x0001e2000c10110e */
[----:B------:R-:W-:Y:S05]  /*ab80*/  @P3 BRA `(.L_x_238) ;  /* 0x0000000000043947 */ /* 0x000fea0003800000 */
[----:B------:R3:W5:Y:S02]  /*ab90*/  LDG.E.U8 R0, desc[UR14][R26.64+0x48] ;  /* 0x0000480e1a007981 */ /* 0x000764000c1e1100 */
.L_x_238:
[----:B------:R-:W-:Y:S05]  /*aba0*/  BSYNC B1 ;  /* 0x0000000000017941 */ /* 0x000fea0003800000 */
.L_x_237:
[----:B------:R-:W2:Y:S01]  /*abb0*/  LDL.LU R2, [R1+0x8] ;  /* 0x0000080001027983 */ /* 0x000ea20000300800 */
        /* <DEDUP_REMOVED lines=12> */
.L_x_240:
[----:B------:R-:W-:Y:S05]  /*ac80*/  BSYNC B1 ;  /* 0x0000000000017941 */ /* 0x000fea0003800000 */
.L_x_239:
        /* <DEDUP_REMOVED lines=13> */
.L_x_242:
[----:B------:R-:W-:Y:S05]  /*ad60*/  BSYNC B1 ;  /* 0x0000000000017941 */ /* 0x000fea0003800000 */
.L_x_241:
        /* <DEDUP_REMOVED lines=13> */
.L_x_244:
[----:B------:R-:W-:Y:S05]  /*ae40*/  BSYNC B1 ;  /* 0x0000000000017941 */ /* 0x000fea0003800000 */
.L_x_243:
        /* <DEDUP_REMOVED lines=13> */
.L_x_246:
[----:B------:R-:W-:Y:S05]  /*af20*/  BSYNC B1 ;  /* 0x0000000000017941 */ /* 0x000fea0003800000 */
.L_x_245:
        /* <DEDUP_REMOVED lines=13> */
.L_x_248:
[----:B------:R-:W-:Y:S05]  /*b000*/  BSYNC B1 ;  /* 0x0000000000017941 */ /* 0x000fea0003800000 */
.L_x_247:
        /* <DEDUP_REMOVED lines=13> */
.L_x_250:
[----:B------:R-:W-:Y:S05]  /*b0e0*/  BSYNC B1 ;  /* 0x0000000000017941 */ /* 0x000fea0003800000 */
.L_x_249:
        /* <DEDUP_REMOVED lines=13> */
.L_x_252:
[----:B------:R-:W-:Y:S05]  /*b1c0*/  BSYNC B1 ;  /* 0x0000000000017941 */ /* 0x000fea0003800000 */
.L_x_251:
        /* <DEDUP_REMOVED lines=13> */
.L_x_254:
[----:B------:R-:W-:Y:S05]  /*b2a0*/  BSYNC B1 ;  /* 0x0000000000017941 */ /* 0x000fea0003800000 */
.L_x_253:
        /* <DEDUP_REMOVED lines=13> */
.L_x_256:
[----:B------:R-:W-:Y:S05]  /*b380*/  BSYNC B1 ;  /* 0x0000000000017941 */ /* 0x000fea0003800000 */
.L_x_255:
        /* <DEDUP_REMOVED lines=13> */
.L_x_258:
[----:B------:R-:W-:Y:S05]  /*b460*/  BSYNC B1 ;  /* 0x0000000000017941 */ /* 0x000fea0003800000 */
.L_x_257:
        /* <DEDUP_REMOVED lines=13> */
.L_x_260:
[----:B------:R-:W-:Y:S05]  /*b540*/  BSYNC B1 ;  /* 0x0000000000017941 */ /* 0x000fea0003800000 */
.L_x_259:
        /* <DEDUP_REMOVED lines=13> */
.L_x_262:
[----:B------:R-:W-:Y:S05]  /*b620*/  BSYNC B1 ;  /* 0x0000000000017941 */ /* 0x000fea0003800000 */
.L_x_261:
        /* <DEDUP_REMOVED lines=13> */
.L_x_264:
[----:B------:R-:W-:Y:S05]  /*b700*/  BSYNC B1 ;  /* 0x0000000000017941 */ /* 0x000fea0003800000 */
.L_x_263:
        /* <DEDUP_REMOVED lines=13> */
.L_x_266:
[----:B------:R-:W-:Y:S05]  /*b7e0*/  BSYNC B1 ;  /* 0x0000000000017941 */ /* 0x000fea0003800000 */
.L_x_265:
        /* <DEDUP_REMOVED lines=13> */
.L_x_268:
[----:B------:R-:W-:Y:S05]  /*b8c0*/  BSYNC B1 ;  /* 0x0000000000017941 */ /* 0x000fea0003800000 */
.L_x_267:
        /* <DEDUP_REMOVED lines=13> */
.L_x_270:
[----:B------:R-:W-:Y:S05]  /*b9a0*/  BSYNC B1 ;  /* 0x0000000000017941 */ /* 0x000fea0003800000 */
.L_x_269:
        /* <DEDUP_REMOVED lines=13> */
.L_x_272:
[----:B------:R-:W-:Y:S05]  /*ba80*/  BSYNC B1 ;  /* 0x0000000000017941 */ /* 0x000fea0003800000 */
.L_x_271:
        /* <DEDUP_REMOVED lines=13> */
.L_x_274:
[----:B------:R-:W-:Y:S05]  /*bb60*/  BSYNC B1 ;  /* 0x0000000000017941 */ /* 0x000fea0003800000 */
.L_x_273:
        /* <DEDUP_REMOVED lines=13> */
.L_x_276:
[----:B------:R-:W-:Y:S05]  /*bc40*/  BSYNC B1 ;  /* 0x0000000000017941 */ /* 0x000fea0003800000 */
.L_x_275:
        /* <DEDUP_REMOVED lines=13> */
.L_x_278:
[----:B------:R-:W-:Y:S05]  /*bd20*/  BSYNC B1 ;  /* 0x0000000000017941 */ /* 0x000fea0003800000 */
.L_x_277:
        /* <DEDUP_REMOVED lines=13> */
.L_x_280:
[----:B------:R-:W-:Y:S05]  /*be00*/  BSYNC B1 ;  /* 0x0000000000017941 */ /* 0x000fea0003800000 */
.L_x_279:
        /* <DEDUP_REMOVED lines=13> */
.L_x_282:
[----:B------:R-:W-:Y:S05]  /*bee0*/  BSYNC B1 ;  /* 0x0000000000017941 */ /* 0x000fea0003800000 */
.L_x_281:
        /* <DEDUP_REMOVED lines=13> */
.L_x_284:
[----:B------:R-:W-:Y:S05]  /*bfc0*/  BSYNC B1 ;  /* 0x0000000000017941 */ /* 0x000fea0003800000 */
.L_x_283:
        /* <DEDUP_REMOVED lines=13> */
.L_x_286:
[----:B------:R-:W-:Y:S05]  /*c0a0*/  BSYNC B1 ;  /* 0x0000000000017941 */ /* 0x000fea0003800000 */
.L_x_285:
        /* <DEDUP_REMOVED lines=13> */
.L_x_288:
[----:B------:R-:W-:Y:S05]  /*c180*/  BSYNC B1 ;  /* 0x0000000000017941 */ /* 0x000fea0003800000 */
.L_x_287:
[----:B------:R-:W-:Y:S05]  /*c190*/  @P1 BRA `(.L_x_289) ;  /* 0x0000002000a41947 */ /* 0x000fea0003800000 */
[----:B------:R-:W2:Y:S01]  /*c1a0*/  LDL.LU R2, [R1+0x6c] ;  /* 0x00006c0001027983 */ /* 0x000ea20000300800 */
[----:B-----5:R-:W-:-:S04]  /*c1b0*/  LOP3.LUT R0, R0, 0xff, RZ, 0xc0, !PT ;  /* 0x000000ff00007812 */ /* 0x020fc800078ec0ff */
[----:B------:R-:W-:-:S05]  /*c1c0*/  F2FP.F16.E4M3.UNPACK_B R0, R0 ;  /* 0x00000000ff00723e */ /* 0x000fca00020006ff */
[----:B------:R-:W-:-:S05]  /*c1d0*/  HADD2.F32 R0, -RZ, R0.H0_H0 ;  /* 0x20000000ff007230 */ /* 0x000fca0000004100 */
[----:B------:R-:W-:-:S04]  /*c1e0*/  FMUL R0, R0, UR21 ;  /* 0x0000001500007c20 */ /* 0x000fc80008400000 */
[----:B--2---:R-:W-:-:S05]  /*c1f0*/  FFMA R0, R2, UR20, R0 ;  /* 0x0000001402007c23 */ /* 0x004fca0008000000 */
[----:B0-----:R-:W-:-:S05]  /*c200*/  F2FP.SATFINITE.E4M3.F32.PACK_AB_MERGE_C R3, RZ, R0, RZ ;  /* 0x00000000ff03723e */ /* 0x001fca00048070ff */
[----:B------:R0:W-:Y:S01]  /*c210*/  STG.E.U8 desc[UR14][R30.64+0x79], R3 ;  /* 0x000079031e007986 */ /* 0x0001e2000c10110e */
[----:B------:R-:W-:Y:S05]  /*c220*/  BRA `(.L_x_289) ;  /* 0x0000002000807947 */ /* 0x000fea0003800000 */
.L_x_32:
[----:B------:R-:W-:Y:S01]  /*c230*/  ISETP.GE.AND P3, PT, R41, 0x1, PT ;  /* 0x000000012900780c */ /* 0x000fe20003f66270 */
[----:B------:R-:W-:Y:S01]  /*c240*/  FMUL R227, R227, UR20 ;  /* 0x00000014e3e37c20 */ /* 0x000fe20008400000 */
[----:B------:R-:W-:Y:S01]  /*c250*/  ISETP.GE.AND P2, PT, R41, 0x9, PT ;  /* 0x000000092900780c */ /* 0x000fe20003f46270 */
[----:B------:R-:W-:Y:S01]  /*c260*/  FMUL R228, R228, UR20 ;  /* 0x00000014e4e47c20 */ /* 0x000fe20008400000 */
[C---:B------:R-:W-:Y:S01]  /*c270*/  ISETP.LT.OR P0, PT, R42.reuse, 0x1, !P3 ;  /* 0x000000012a00780c */ /* 0x040fe20005f01670 */
[----:B------:R-:W-:Y:S01]  /*c280*/  FMUL R225, R225, UR20 ;  /* 0x00000014e1e17c20 */ /* 0x000fe20008400000 */
[----:B------:R-:W-:Y:S01]  /*c290*/  ISETP.LT.OR P1, PT, R42, 0x2, !P3 ;  /* 0x000000022a00780c */ /* 0x000fe20005f21670 */
[----:B------:R-:W-:Y:S01]  /*c2a0*/  FMUL R226, R226, UR20 ;  /* 0x00000014e2e27c20 */ /* 0x000fe20008400000 */
[----:B------:R-:W-:Y:S02]  /*c2b0*/  ISETP.LT.OR P6, PT, R42, 0x2, !P2 ;  /* 0x000000022a00780c */ /* 0x000fe400057c1670 */
[----:B------:R-:W-:-:S02]  /*c2c0*/  F2FP.SATFINITE.E4M3.F32.PACK_AB_MERGE_C R33, RZ, R228, RZ ;  /* 0x000000e4ff21723e */ /* 0x000fc400048070ff */
[----:B------:R-:W-:Y:S02]  /*c2d0*/  F2FP.SATFINITE.E4M3.F32.PACK_AB_MERGE_C R227, RZ, R227, RZ ;  /* 0x000000e3ffe3723e */ /* 0x000fe400048070ff */
[C---:B------:R-:W-:Y:S02]  /*c2e0*/  ISETP.LT.OR P5, PT, R42.reuse, 0x1, !P2 ;  /* 0x000000012a00780c */ /* 0x040fe400057a1670 */
[----:B------:R-:W-:Y:S01]  /*c2f0*/  F2FP.SATFINITE.E4M3.F32.PACK_AB_MERGE_C R225, RZ, R225, RZ ;  /* 0x000000e1ffe1723e */ /* 0x000fe200048070ff */
[----:B------:R0:W-:Y:S01]  /*c300*/  @!P0 STG.E.U8 desc[UR14][R24.64], R33 ;  /* 0x0000002118008986 */ /* 0x0001e2000c10110e */
[----:B------:R-:W-:Y:S01]  /*c310*/  ISETP.LT.OR P0, PT, R42, 0x9, !P3 ;  /* 0x000000092a00780c */ /* 0x000fe20005f01670 */
[----:B------:R-:W-:Y:S01]  /*c320*/  FMUL R224, R224, UR20 ;  /* 0x00000014e0e07c20 */ /* 0x000fe20008400000 */
[----:B------:R-:W-:Y:S01]  /*c330*/  F2FP.SATFINITE.E4M3.F32.PACK_AB_MERGE_C R35, RZ, R226, RZ ;  /* 0x000000e2ff23723e */ /* 0x000fe200048070ff */
[----:B------:R-:W-:Y:S01]  /*c340*/  @!P1 STG.E.U8 desc[UR14][R24.64+0x1], R227 ;  /* 0x000001e318009986 */ /* 0x000fe2000c10110e */
[----:B------:R-:W-:-:S03]  /*c350*/  ISETP.LT.OR P1, PT, R42, 0xa, !P3 ;  /* 0x0000000a2a00780c */ /* 0x000fc60005f21670 */
[----:B------:R-:W-:Y:S01]  /*c360*/  @!P6 STG.E.U8 desc[UR14][R26.64+0x1], R225 ;  /* 0x000001e11a00e986 */ /* 0x000fe2000c10110e */
[----:B------:R-:W-:Y:S01]  /*c370*/  ISETP.LT.OR P6, PT, R42, 0xa, !P2 ;  /* 0x0000000a2a00780c */ /* 0x000fe200057c1670 */
[----:B------:R-:W-:Y:S01]  /*c380*/  FMUL R223, R223, UR20 ;  /* 0x00000014dfdf7c20 */ /* 0x000fe20008400000 */
[----:B------:R-:W-:Y:S01]  /*c390*/  FMUL R221, R221, UR20 ;  /* 0x00000014dddd7c20 */ /* 0x000fe20008400000 */
[----:B------:R2:W-:Y:S01]  /*c3a0*/  @!P5 STG.E.U8 desc[UR14][R26.64], R35 ;  /* 0x000000231a00d986 */ /* 0x0005e2000c10110e */
[----:B0-----:R-:W-:Y:S02]  /*c3b0*/  F2FP.SATFINITE.E4M3.F32.PACK_AB_MERGE_C R33, RZ, R224, RZ ;  /* 0x000000e0ff21723e */ /* 0x001fe400048070ff */
[----:B------:R-:W-:Y:S01]  /*c3c0*/  F2FP.SATFINITE.E4M3.F32.PACK_AB_MERGE_C R223, RZ, R223, RZ ;  /* 0x000000dfffdf723e */ /* 0x000fe200048070ff */
[----:B------:R-:W-:Y:S01]  /*c3d0*/  FMUL R222, R222, UR20 ;  /* 0x00000014dede7c20 */ /* 0x000fe20008400000 */
[----:B------:R-:W-:Y:S01]  /*c3e0*/  ISETP.LT.OR P5, PT, R42, 0x9, !P2 ;  /* 0x000000092a00780c */ /* 0x000fe200057a1670 */
[----:B------:R-:W-:Y:S01]  /*c3f0*/  FMUL R220, R220, UR20 ;  /* 0x00000014dcdc7c20 */ /* 0x000fe20008400000 */
[----:B------:R-:W-:Y:S01]  /*c400*/  F2FP.SATFINITE.E4M3.F32.PACK_AB_MERGE_C R221, RZ, R221, RZ ;  /* 0x000000ddffdd723e */ /* 0x000fe200048070ff */
[----:B------:R0:W-:Y:S01]  /*c410*/  @!P0 STG.E.U8 desc[UR14][R24.64+0x8], R33 ;  /* 0x0000082118008986 */ /* 0x0001e2000c10110e */
[----:B------:R-:W-:-:S03]  /*c420*/  ISETP.LT.OR P0, PT, R42, 0x11, !P3 ;  /* 0x000000112a00780c */ /* 0x000fc60005f01670 */
[----:B------:R-:W-:Y:S01]  /*c430*/  @!P1 STG.E.U8 desc[UR14][R24.64+0x9], R223 ;  /* 0x000009df18009986 */ /* 0x000fe2000c10110e */
[----:B------:R-:W-:-:S03]  /*c440*/  ISETP.LT.OR P1, PT, R42, 0x12, !P3 ;  /* 0x000000122a00780c */ /* 0x000fc60005f21670 */
[----:B------:R-:W-:Y:S01]  /*c450*/  @!P6 STG.E.U8 desc[UR14][R26.64+0x9], R221 ;  /* 0x000009dd1a00e986 */ /* 0x000fe2000c10110e */
[C---:B------:R-:W-:Y:S01]  /*c460*/  ISETP.LT.OR P6, PT, R42.reuse, 0x12, !P2 ;  /* 0x000000122a00780c */ /* 0x040fe200057c1670 */
[----:B------:R-:W-:Y:S01]  /*c470*/  FMUL R219, R219, UR20 ;  /* 0x00000014dbdb7c20 */ /* 0x000fe20008400000 */
[----:B--2---:R-:W-:Y:S01]  /*c480*/  F2FP.SATFINITE.E4M3.F32.PACK_AB_MERGE_C R35, RZ, R222, RZ ;  /* 0x000000deff23723e */ /* 0x004fe200048070ff */
[----:B------:R-:W-:Y:S01]  /*c490*/  FMUL R217, R217, UR20 ;  /* 0x00000014d9d97c20 */ /* 0x000fe20008400000 */
[----:B0-----:R-:W-:Y:S01]  /*c4a0*/  F2FP.SATFINITE.E4M3.F32.PACK_AB_MERGE_C R33, RZ, R220, RZ ;  /* 0x000000dcff21723e */ /* 0x001fe200048070ff */
[----:B------:R-:W2:Y:S01]  /*c4b0*/  LDL.LU R226, [R1+0x8] ;  /* 0x0000080001e27983 */ /* 0x000ea20000300800 */
[----:B------:R-:W-:Y:S02]  /*c4c0*/  F2FP.SATFINITE.E4M3.F32.PACK_AB_MERGE_C R219, RZ, R219, RZ ;  /* 0x000000dbffdb723e */ /* 0x000fe400048070ff */
[----:B------:R-:W-:Y:S01]  /*c4d0*/  F2FP.SATFINITE.E4M3.F32.PACK_AB_MERGE_C R217, RZ, R217, RZ ;  /* 0x000000d9ffd9723e */ /* 0x000fe200048070ff */
[----:B------:R0:W-:Y:S01]  /*c4e0*/  @!P5 STG.E.U8 desc[UR14][R26.64+0x8], R35 ;  /* 0x000008231a00d986 */ /* 0x0001e2000c10110e */
[----:B------:R-:W-:Y:S01]  /*c4f0*/  ISETP.LT.OR P5, PT, R42, 0x11, !P2 ;  /* 0x000000112a00780c */ /* 0x000fe200057a1670 */
[----:B------:R-:W-:-:S02]  /*c500*/  FMUL R218, R218, UR20 ;  /* 0x00000014dada7c20 */ /* 0x000fc40008400000 */
[----:B------:R-:W3:Y:S04]  /*c510*/  LDL.LU R227, [R1+0x4] ;  /* 0x0000040001e37983 */ /* 0x000ee80000300800 */
[----:B------:R-:W4:Y:S04]  /*c520*/  LDL.LU R225, [R1] ;  /* 0x0000000001e17983 */ /* 0x000f280000300800 */
[----:B------:R1:W-:Y:S01]  /*c530*/  @!P0 STG.E.U8 desc[UR14][R24.64+0x10], R33 ;  /* 0x0000102118008986 */ /* 0x0003e2000c10110e */
[----:B------:R-:W-:-:S03]  /*c540*/  ISETP.LT.OR P0, PT, R42, 0x19, !P3 ;  /* 0x000000192a00780c */ /* 0x000fc60005f01670 */
[----:B------:R-:W-:Y:S01]  /*c550*/  @!P1 STG.E.U8 desc[UR14][R24.64+0x11], R219 ;  /* 0x000011db18009986 */ /* 0x000fe2000c10110e */
[----:B------:R-:W-:-:S03]  /*c560*/  ISETP.LT.OR P1, PT, R42, 0x1a, !P3 ;  /* 0x0000001a2a00780c */ /* 0x000fc60005f21670 */
[----:B------:R-:W-:Y:S01]  /*c570*/  @!P6 STG.E.U8 desc[UR14][R26.64+0x11], R217 ;  /* 0x000011d91a00e986 */ /* 0x000fe2000c10110e */
[----:B------:R-:W-:Y:S01]  /*c580*/  ISETP.LT.OR P6, PT, R42, 0x1a, !P2 ;  /* 0x0000001a2a00780c */ /* 0x000fe200057c1670 */
[----:B------:R-:W-:Y:S01]  /*c590*/  FMUL R216, R216, UR20 ;  /* 0x00000014d8d87c20 */ /* 0x000fe20008400000 */
[----:B0-----:R-:W-:Y:S01]  /*c5a0*/  F2FP.SATFINITE.E4M3.F32.PACK_AB_MERGE_C R35, RZ, R218, RZ ;  /* 0x000000daff23723e */ /* 0x001fe200048070ff */
[----:B------:R-:W-:Y:S01]  /*c5b0*/  FMUL R215, R215, UR20 ;  /* 0x00000014d7d77c20 */ /* 0x000fe20008400000 */
[----:B------:R-:W-:Y:S01]  /*c5c0*/  FMUL R213, R213, UR20 ;  /* 0x00000014d5d57c20 */ /* 0x000fe20008400000 */
[----:B------:R-:W-:Y:S01]  /*c5d0*/  FMUL R214, R214, UR20 ;  /* 0x00000014d6d67c20 */ /* 0x000fe20008400000 */
[----:B-1----:R-:W-:Y:S01]  /*c5e0*/  F2FP.SATFINITE.E4M3.F32.PACK_AB_MERGE_C R33, RZ, R216, RZ ;  /* 0x000000d8ff21723e */ /* 0x002fe200048070ff */
[----:B------:R0:W-:Y:S01]  /*c5f0*/  @!P5 STG.E.U8 desc[UR14][R26.64+0x10], R35 ;  /* 0x000010231a00d986 */ /* 0x0001e2000c10110e */
[----:B------:R-:W-:Y:S02]  /*c600*/  F2FP.SATFINITE.E4M3.F32.PACK_AB_MERGE_C R215, RZ, R215, RZ ;  /* 0x000000d7ffd7723e */ /* 0x000fe400048070ff */
        /* <DEDUP_REMOVED lines=12> */
[----:B-1----:R-:W-:Y:S01]  /*c6d0*/  F2FP.SATFINITE.E4M3.F32.PACK_AB_MERGE_C R33, RZ, R212, RZ ;  /* 0x000000d4ff21723e */ /* 0x002fe200048070ff */
[----:B------:R-:W-:Y:S01]  /*c6e0*/  FMUL R210, R210, UR20 ;  /* 0x00000014d2d27c20 */ /* 0x000fe20008400000 */
[----:B------:R-:W-:Y:S01]  /*c6f0*/  F2FP.SATFINITE.E4M3.F32.PACK_AB_MERGE_C R211, RZ, R211, RZ ;  /* 0x000000d3ffd3723e */ /* 0x000fe200048070ff */
[----:B------:R0:W-:Y:S01]  /*c700*/  @!P5 STG.E.U8 desc[UR14][R26.64+0x18], R35 ;  /* 0x000018231a00d986 */ /* 0x0001e2000c10110e */
[C---:B------:R-:W-:Y:S02]  /*c710*/  ISETP.LT.OR P5, PT, R42.reuse, 0x21, !P2 ;  /* 0x000000212a00780c */ /* 0x040fe400057a1670 */
        /* <DEDUP_REMOVED lines=111> */
[C---:B------:R-:W-:Y:S01]  /*ce10*/  ISETP.LT.OR P5, PT, R42.reuse, 0x59, !P2 ;  /* 0x000000592a00780c */ /* 0x040fe200057a1670 */
[----:B------:R-:W-:Y:S01]  /*ce20*/  FMUL R179, R179, UR20 ;  /* 0x00000014b3b37c20 */ /* 0x000fe20008400000 */
[----:B------:R-:W-:Y:S01]  /*ce30*/  F2FP.SATFINITE.E4M3.F32.PACK_AB_MERGE_C R181, RZ, R181, RZ ;  /* 0x000000b5ffb5723e */ /* 0x000fe200048070ff */
[----:B------:R1:W-:Y:S04]  /*ce40*/  @!P0 STG.E.U8 desc[UR14][R24.64+0x58], R33 ;  /* 0x0000582118008986 */ /* 0x0003e8000c10110e */
[----:B------:R-:W-:Y:S04]  /*ce50*/  @!P1 STG.E.U8 desc[UR14][R24.64+0x59], R183 ;  /* 0x000059b718009986 */ /* 0x000fe8000c10110e */
[----:B------:R-:W-:Y:S01]  /*ce60*/  @!P6 STG.E.U8 desc[UR14][R26.64+0x59], R181 ;  /* 0x000059b51a00e986 */ /* 0x000fe2000c10110e */
[----:B------:R-:W-:-:S02]  /*ce70*/  ISETP.LT.OR P6, PT, R42, 0x62, !P3 ;  /* 0x000000622a00780c */ /* 0x000fc40005fc1670 */
[----:B0-----:R-:W-:Y:S01]  /*ce80*/  F2FP.SATFINITE.E4M3.F32.PACK_AB_MERGE_C R35, RZ, R182, RZ ;  /* 0x000000b6ff23723e */ /* 0x001fe200048070ff */
[----:B------:R-:W-:Y:S01]  /*ce90*/  FMUL R180, R180, UR20 ;  /* 0x00000014b4b47c20 */ /* 0x000fe20008400000 */
[----:B------:R-:W-:Y:S01]  /*cea0*/  F2FP.SATFINITE.E4M3.F32.PACK_AB_MERGE_C R179, RZ, R179, RZ ;  /* 0x000000b3ffb3723e */ /* 0x000fe200048070ff */
[----:B------:R-:W-:Y:S01]  /*ceb0*/  FMUL R178, R178, UR20 ;  /* 0x00000014b2b27c20 */ /* 0x000fe20008400000 */
[----:B------:R-:W-:Y:S01]  /*cec0*/  FMUL R177, R177, UR20 ;  /* 0x00000014b1b17c20 */ /* 0x000fe20008400000 */
[----:B------:R0:W-:Y:S01]  /*ced0*/  @!P5 STG.E.U8 desc[UR14][R26.64+0x58], R35 ;  /* 0x000058231a00d986 */ /* 0x0001e2000c10110e */
[C---:B------:R-:W-:Y:S02]  /*cee0*/  ISETP.LT.OR P5, PT, R42.reuse, 0x61, !P3 ;  /* 0x000000612a00780c */ /* 0x040fe40005fa1670 */
[----:B------:R-:W-:Y:S01]  /*cef0*/  ISETP.LT.OR P0, PT, R42, 0x61, !P2 ;  /* 0x000000612a00780c */ /* 0x000fe20005701670 */
[----:B------:R-:W-:Y:S01]  /*cf00*/  FMUL R176, R176, UR20 ;  /* 0x00000014b0b07c20 */ /* 0x000fe20008400000 */
[C---:B------:R-:W-:Y:S01]  /*cf10*/  ISETP.LT.OR P1, PT, R42.reuse, 0x62, !P2 ;  /* 0x000000622a00780c */ /* 0x040fe20005721670 */
[----:B------:R-:W-:Y:S01]  /*cf20*/  @!P6 STG.E.U8 desc[UR14][R24.64+0x61], R179 ;  /* 0x000061b31800e986 */ /* 0x000fe2000c10110e */
[----:B------:R-:W-:-:S02]  /*cf30*/  ISETP.LT.OR P6, PT, R42, 0x69, !P3 ;  /* 0x000000692a00780c */ /* 0x000fc40005fc1670 */
[----:B-1----:R-:W-:Y:S01]  /*cf40*/  F2FP.SATFINITE.E4M3.F32.PACK_AB_MERGE_C R33, RZ, R180, RZ ;  /* 0x000000b4ff21723e */ /* 0x002fe200048070ff */
[----:B------:R-:W-:Y:S01]  /*cf50*/  FMUL R175, R175, UR20 ;  /* 0x00000014afaf7c20 */ /* 0x000fe20008400000 */
[----:B------:R-:W-:Y:S01]  /*cf60*/  F2FP.SATFINITE.E4M3.F32.PACK_AB_MERGE_C R177, RZ, R177, RZ ;  /* 0x000000b1ffb1723e */ /* 0x000fe200048070ff */
[----:B------:R-:W-:Y:S01]  /*cf70*/  FMUL R174, R174, UR20 ;  /* 0x00000014aeae7c20 */ /* 0x000fe20008400000 */
[----:B0-----:R-:W-:Y:S01]  /*cf80*/  F2FP.SATFINITE.E4M3.F32.PACK_AB_MERGE_C R35, RZ, R178, RZ ;  /* 0x000000b2ff23723e */ /* 0x001fe200048070ff */
[----:B------:R0:W-:Y:S01]  /*cf90*/  @!P5 STG.E.U8 desc[UR14][R24.64+0x60], R33 ;  /* 0x000060211800d986 */ /* 0x0001e2000c10110e */
[----:B------:R-:W-:-:S03]  /*cfa0*/  F2FP.SATFINITE.E4M3.F32.PACK_AB_MERGE_C R37, RZ, R176, RZ ;  /* 0x000000b0ff25723e */ /* 0x000fc600048070ff */
[----:B------:R1:W-:Y:S01]  /*cfb0*/  @!P0 STG.E.U8 desc[UR14][R26.64+0x60], R35 ;  /* 0x000060231a008986 */ /* 0x0003e2000c10110e */
[----:B------:R-:W-:-:S03]  /*cfc0*/  ISETP.LT.OR P0, PT, R42, 0x6a, !P3 ;  /* 0x0000006a2a00780c */ /* 0x000fc60005f01670 */
[----:B------:R-:W-:Y:S01]  /*cfd0*/  @!P1 STG.E.U8 desc[UR14][R26.64+0x61], R177 ;  /* 0x000061b11a009986 */ /* 0x000fe2000c10110e */
[C---:B------:R-:W-:Y:S02]  /*cfe0*/  ISETP.LT.OR P1, PT, R42.reuse, 0x69, !P2 ;  /* 0x000000692a00780c */ /* 0x040fe40005721670 */
[C---:B------:R-:W-:Y:S01]  /*cff0*/  ISETP.LT.OR P5, PT, R42.reuse, 0x6a, !P2 ;  /* 0x0000006a2a00780c */ /* 0x040fe200057a1670 */
[----:B------:R-:W-:Y:S01]  /*d000*/  @!P6 STG.E.U8 desc[UR14][R24.64+0x68], R37 ;  /* 0x000068251800e986 */ /* 0x000fe2000c10110e */
[----:B------:R-:W-:Y:S01]  /*d010*/  ISETP.LT.OR P6, PT, R42, 0x71, !P3 ;  /* 0x000000712a00780c */ /* 0x000fe20005fc1670 */
[----:B------:R-:W-:Y:S01]  /*d020*/  FMUL R173, R173, UR20 ;  /* 0x00000014adad7c20 */ /* 0x000fe20008400000 */
[----:B------:R-:W-:Y:S01]  /*d030*/  F2FP.SATFINITE.E4M3.F32.PACK_AB_MERGE_C R175, RZ, R175, RZ ;  /* 0x000000afffaf723e */ /* 0x000fe200048070ff */
[----:B------:R-:W-:Y:S01]  /*d040*/  FMUL R172, R172, UR20 ;  /* 0x00000014acac7c20 */ /* 0x000fe20008400000 */
[----:B0-----:R-:W-:Y:S01]  /*d050*/  F2FP.SATFINITE.E4M3.F32.PACK_AB_MERGE_C R33, RZ, R174, RZ ;  /* 0x000000aeff21723e */ /* 0x001fe200048070ff */
[----:B------:R-:W-:Y:S01]  /*d060*/  FMUL R171, R171, UR20 ;  /* 0x00000014abab7c20 */ /* 0x000fe20008400000 */
[----:B------:R-:W-:Y:S01]  /*d070*/  F2FP.SATFINITE.E4M3.F32.PACK_AB_MERGE_C R173, RZ, R173, RZ ;  /* 0x000000adffad723e */ /* 0x000fe200048070ff */
[----:B------:R-:W-:Y:S01]  /*d080*/  @!P0 STG.E.U8 desc[UR14][R24.64+0x69], R175 ;  /* 0x000069af18008986 */ /* 0x000fe2000c10110e */
[----:B-1----:R-:W-:-:S02]  /*d090*/  F2FP.SATFINITE.E4M3.F32.PACK_AB_MERGE_C R35, RZ, R172, RZ ;  /* 0x000000acff23723e */ /* 0x002fc400048070ff */
[C---:B------:R-:W-:Y:S01]  /*d0a0*/  ISETP.LT.OR P0, PT, R42.reuse, 0x72, !P3 ;  /* 0x000000722a00780c */ /* 0x040fe20005f01670 */
[----:B------:R0:W-:Y:S01]  /*d0b0*/  @!P1 STG.E.U8 desc[UR14][R26.64+0x68], R33 ;  /* 0x000068211a009986 */ /* 0x0001e2000c10110e */
[----:B------:R-:W-:Y:S01]  /*d0c0*/  ISETP.LT.OR P1, PT, R42, 0x71, !P2 ;  /* 0x000000712a00780c */ /* 0x000fe20005721670 */
[----:B------:R-:W-:Y:S02]  /*d0d0*/  FMUL R170, R170, UR20 ;  /* 0x00000014aaaa7c20 */ /* 0x000fe40008400000 */
[----:B------:R-:W-:Y:S01]  /*d0e0*/  @!P5 STG.E.U8 desc[UR14][R26.64+0x69], R173 ;  /* 0x000069ad1a00d986 */ /* 0x000fe2000c10110e */
[C---:B------:R-:W-:Y:S01]  /*d0f0*/  ISETP.LT.OR P5, PT, R42.reuse, 0x72, !P2 ;  /* 0x000000722a00780c */ /* 0x040fe200057a1670 */
[----:B------:R-:W-:Y:S02]  /*d100*/  FMUL R169, R169, UR20 ;  /* 0x00000014a9a97c20 */ /* 0x000fe40008400000 */
[----:B------:R1:W-:Y:S01]  /*d110*/  @!P6 STG.E.U8 desc[UR14][R24.64+0x70], R35 ;  /* 0x000070231800e986 */ /* 0x0003e2000c10110e */
[----:B------:R-:W-:-:S02]  /*d120*/  ISETP.LT.OR P6, PT, R42, 0x79, !P3 ;  /* 0x000000792a00780c */ /* 0x000fc40005fc1670 */
        /* <DEDUP_REMOVED lines=8> */
[----:B------:R-:W-:Y:S02]  /*d1b0*/  F2FP.SATFINITE.E4M3.F32.PACK_AB_MERGE_C R167, RZ, R167, RZ ;  /* 0x000000a7ffa7723e */ /* 0x000fe400048070ff */
[----:B-1----:R-:W-:Y:S01]  /*d1c0*/  F2FP.SATFINITE.E4M3.F32.PACK_AB_MERGE_C R35, RZ, R168, RZ ;  /* 0x000000a8ff23723e */ /* 0x002fe200048070ff */
[----:B------:R-:W-:Y:S01]  /*d1d0*/  @!P1 STG.E.U8 desc[UR14][R26.64+0x70], R33 ;  /* 0x000070211a009986 */ /* 0x000fe2000c10110e */
[----:B------:R-:W-:-:S03]  /*d1e0*/  ISETP.GE.AND P1, PT, R41, 0x81, PT ;  /* 0x000000812900780c */ /* 0x000fc60003f26270 */
[----:B------:R-:W-:Y:S01]  /*d1f0*/  @!P5 STG.E.U8 desc[UR14][R26.64+0x71], R169 ;  /* 0x000071a91a00d986 */ /* 0x000fe2000c10110e */
[C---:B------:R-:W-:Y:S02]  /*d200*/  ISETP.LT.OR P5, PT, R42.reuse, 0x79, !P2 ;  /* 0x000000792a00780c */ /* 0x040fe400057a1670 */
[C---:B------:R-:W-:Y:S01]  /*d210*/  ISETP.LT.OR P2, PT, R42.reuse, 0x7a, !P2 ;  /* 0x0000007a2a00780c */ /* 0x040fe20005741670 */
[----:B------:R-:W-:Y:S01]  /*d220*/  @!P6 STG.E.U8 desc[UR14][R24.64+0x78], R35 ;  /* 0x000078231800e986 */ /* 0x000fe2000c10110e */
[C---:B------:R-:W-:Y:S01]  /*d230*/  ISETP.LT.OR P6, PT, R42.reuse, 0x1, !P1 ;  /* 0x000000012a00780c */ /* 0x040fe20004fc1670 */
[----:B------:R-:W-:Y:S02]  /*d240*/  FMUL R165, R165, UR20 ;  /* 0x00000014a5a57c20 */ /* 0x000fe40008400000 */
[----:B------:R0:W-:Y:S01]  /*d250*/  @!P3 STG.E.U8 desc[UR14][R24.64+0x79], R167 ;  /* 0x000079a71800b986 */ /* 0x0001e2000c10110e */
[----:B------:R-:W-:Y:S01]  /*d260*/  ISETP.LT.OR P3, PT, R42, 0x2, !P1 ;  /* 0x000000022a00780c */ /* 0x000fe20004f61670 */
[----:B------:R-:W-:Y:S01]  /*d270*/  FMUL R164, R164, UR20 ;  /* 0x00000014a4a47c20 */ /* 0x000fe20008400000 */
[----:B------:R-:W-:Y:S01]  /*d280*/  FMUL R163, R163, UR20 ;  /* 0x00000014a3a37c20 */ /* 0x000fe20008400000 */
[----:B------:R-:W-:Y:S01]  /*d290*/  F2FP.SATFINITE.E4M3.F32.PACK_AB_MERGE_C R37, RZ, R166, RZ ;  /* 0x000000a6ff25723e */ /* 0x000fe200048070ff */
[----:B------:R-:W-:Y:S01]  /*d2a0*/  FMUL R162, R162, UR20 ;  /* 0x00000014a2a27c20 */ /* 0x000fe20008400000 */
[----:B------:R-:W-:Y:S01]  /*d2b0*/  F2FP.SATFINITE.E4M3.F32.PACK_AB_MERGE_C R165, RZ, R165, RZ ;  /* 0x000000a5ffa5723e */ /* 0x000fe200048070ff */
[----:B------:R-:W-:Y:S01]  /*d2c0*/  FMUL R161, R161, UR20 ;  /* 0x00000014a1a17c20 */ /* 0x000fe20008400000 */
[----:B------:R-:W-:Y:S01]  /*d2d0*/  F2FP.SATFINITE.E4M3.F32.PACK_AB_MERGE_C R163, RZ, R163, RZ ;  /* 0x000000a3ffa3723e */ /* 0x000fe200048070ff */
[----:B------:R-:W-:Y:S01]  /*d2e0*/  FMUL R160, R160, UR20 ;  /* 0x00000014a0a07c20 */ /* 0x000fe20008400000 */
[----:B------:R-:W-:Y:S01]  /*d2f0*/  ISETP.GE.AND P0, PT, R41, 0x89, PT ;  /* 0x000000892900780c */ /* 0x000fe20003f06270 */
[----:B------:R-:W-:Y:S01]  /*d300*/  FMUL R159, R159, UR20 ;  /* 0x000000149f9f7c20 */ /* 0x000fe20008400000 */
[----:B0-----:R-:W-:Y:S01]  /*d310*/  F2FP.SATFINITE.E4M3.F32.PACK_AB_MERGE_C R25, RZ, R164, RZ ;  /* 0x000000a4ff19723e */ /* 0x001fe200048070ff */
[----:B------:R-:W-:Y:S01]  /*d320*/  @!P5 STG.E.U8 desc[UR14][R26.64+0x78], R37 ;  /* 0x000078251a00d986 */ /* 0x000fe2000c10110e */
[----:B------:R-:W-:-:S03]  /*d330*/  ISETP.LT.OR P5, PT, R42, 0x1, !P0 ;  /* 0x000000012a00780c */ /* 0x000fc600047a1670 */
[----:B------:R-:W-:Y:S04]  /*d340*/  @!P2 STG.E.U8 desc[UR14][R26.64+0x79], R165 ;  /* 0x000079a51a00a986 */ /* 0x000fe8000c10110e */
[----:B------:R0:W-:Y:S01]  /*d350*/  @!P6 STG.E.U8 desc[UR14][R28.64], R25 ;  /* 0x000000191c00e986 */ /* 0x0001e2000c10110e */
[----:B------:R-:W-:-:S03]  /*d360*/  ISETP.LT.OR P6, PT, R42, 0x2, !P0 ;  /* 0x000000022a00780c */ /* 0x000fc600047c1670 */
[----:B------:R-:W-:Y:S01]  /*d370*/  @!P3 STG.E.U8 desc[UR14][R28.64+0x1], R163 ;  /* 0x000001a31c00b986 */ /* 0x000fe2000c10110e */
[C---:B------:R-:W-:Y:S02]  /*d380*/  ISETP.LT.OR P3, PT, R42.reuse, 0x9, !P1 ;  /* 0x000000092a00780c */ /* 0x040fe40004f61670 */
[----:B------:R-:W-:Y:S01]  /*d390*/  ISETP.LT.OR P2, PT, R42, 0xa, !P1 ;  /* 0x0000000a2a00780c */ /* 0x000fe20004f41670 */
[----:B------:R-:W-:Y:S01]  /*d3a0*/  FMUL R158, R158, UR20 ;  /* 0x000000149e9e7c20 */ /* 0x000fe20008400000 */
[----:B------:R-:W-:Y:S01]  /*d3b0*/  F2FP.SATFINITE.E4M3.F32.PACK_AB_MERGE_C R33, RZ, R162, RZ ;  /* 0x000000a2ff21723e */ /* 0x000fe200048070ff */
[----:B------:R-:W-:Y:S01]  /*d3c0*/  FMUL R157, R157, UR20 ;  /* 0x000000149d9d7c20 */ /* 0x000fe20008400000 */
[----:B------:R-:W-:Y:S01]  /*d3d0*/  F2FP.SATFINITE.E4M3.F32.PACK_AB_MERGE_C R161, RZ, R161, RZ ;  /* 0x000000a1ffa1723e */ /* 0x000fe200048070ff */
[----:B------:R-:W-:Y:S01]  /*d3e0*/  FMUL R156, R156, UR20 ;  /* 0x000000149c9c7c20 */ /* 0x000fe20008400000 */
[----:B0-----:R-:W-:Y:S01]  /*d3f0*/  F2FP.SATFINITE.E4M3.F32.PACK_AB_MERGE_C R25, RZ, R160, RZ ;  /* 0x000000a0ff19723e */ /* 0x001fe200048070ff */
[----:B------:R-:W-:Y:S01]  /*d400*/  @!P5 STG.E.U8 desc[UR14][R30.64], R33 ;  /* 0x000000211e00d986 */ /* 0x000fe2000c10110e */
[----:B------:R-:W-:-:S02]  /*d410*/  F2FP.SATFINITE.E4M3.F32.PACK_AB_MERGE_C R159, RZ, R159, RZ ;  /* 0x0000009fff9f723e */ /* 0x000fc400048070ff */
[C---:B------:R-:W-:Y:S01]  /*d420*/  ISETP.LT.OR P5, PT, R42.reuse, 0x9, !P0 ;  /* 0x000000092a00780c */ /* 0x040fe200047a1670 */
[----:B------:R-:W-:Y:S01]  /*d430*/  @!P6 STG.E.U8 desc[UR14][R30.64+0x1], R161 ;  /* 0x000001a11e00e986 */ /* 0x000fe2000c10110e */
[----:B------:R-:W-:-:S03]  /*d440*/  ISETP.LT.OR P6, PT, R42, 0xa, !P0 ;  /* 0x0000000a2a00780c */ /* 0x000fc600047c1670 */
[----:B------:R0:W-:Y:S01]  /*d450*/  @!P3 STG.E.U8 desc[UR14][R28.64+0x8], R25 ;  /* 0x000008191c00b986 */ /* 0x0001e2000c10110e */
[----:B------:R-:W-:-:S03]  /*d460*/  ISETP.LT.OR P3, PT, R42, 0x11, !P1 ;  /* 0x000000112a00780c */ /* 0x000fc60004f61670 */
[----:B------:R-:W-:Y:S01]  /*d470*/  @!P2 STG.E.U8 desc[UR14][R28.64+0x9], R159 ;  /* 0x0000099f1c00a986 */ /* 0x000fe2000c10110e */
[----:B------:R-:W-:Y:S01]  /*d480*/  ISETP.LT.OR P2, PT, R42, 0x12, !P1 ;  /* 0x000000122a00780c */ /* 0x000fe20004f41670 */
[----:B------:R-:W-:Y:S01]  /*d490*/  FMUL R155, R155, UR20 ;  /* 0x000000149b9b7c20 */ /* 0x000fe20008400000 */
[----:B------:R-:W-:Y:S01]  /*d4a0*/  F2FP.SATFINITE.E4M3.F32.PACK_AB_MERGE_C R27, RZ, R158, RZ ;  /* 0x0000009eff1b723e */ /* 0x000fe200048070ff */
[----:B------:R-:W-:Y:S01]  /*d4b0*/  FMUL R154, R154, UR20 ;  /* 0x000000149a9a7c20 */ /* 0x000fe20008400000 */
[----:B------:R-:W-:Y:S01]  /*d4c0*/  F2FP.SATFINITE.E4M3.F32.PACK_AB_MERGE_C R157, RZ, R157, RZ ;  /* 0x0000009dff9d723e */ /* 0x000fe200048070ff */
[----:B------:R-:W-:Y:S01]  /*d4d0*/  FMUL R153, R153, UR20 ;  /* 0x0000001499997c20 */ /* 0x000fe20008400000 */
        /* <DEDUP_REMOVED lines=25> */
[----:B------:R1:W-:Y:S01]  /*d670*/  @!P2 STG.E.U8 desc[UR14][R28.64+0x19], R23 ;  /* 0x000019171c00a986 */ /* 0x0003e2000c10110e */
        /* <DEDUP_REMOVED lines=11> */
[----:B------:R0:W-:Y:S01]  /*d730*/  @!P6 STG.E.U8 desc[UR14][R30.64+0x19], R21 ;  /* 0x000019151e00e986 */ /* 0x0001e2000c10110e */
[----:B------:R-:W-:-:S03]  /*d740*/  ISETP.LT.OR P6, PT, R42, 0x22, !P0 ;  /* 0x000000222a00780c */ /* 0x000fc600047c1670 */
[----:B------:R-:W-:Y:S01]  /*d750*/  @!P3 STG.E.U8 desc[UR14][R28.64+0x20], R25 ;  /* 0x000020191c00b986 */ /* 0x000fe2000c10110e */
[----:B------:R-:W-:-:S03]  /*d760*/  ISETP.LT.OR P3, PT, R42, 0x29, !P1 ;  /* 0x000000292a00780c */ /* 0x000fc60004f61670 */
[----:B------:R2:W-:Y:S01]  /*d770*/  @!P2 STG.E.U8 desc[UR14][R28.64+0x21], R19 ;  /* 0x000021131c00a986 */ /* 0x0005e2000c10110e */
[----:B------:R-:W-:Y:S01]  /*d780*/  ISETP.LT.OR P2, PT, R42, 0x2a, !P1 ;  /* 0x0000002a2a00780c */ /* 0x000fe20004f41670 */
[----:B------:R-:W-:Y:S01]  /*d790*/  FMUL R15, R15, UR20 ;  /* 0x000000140f0f7c20 */ /* 0x000fe20008400000 */
[----:B-1----:R-:W-:Y:S01]  /*d7a0*/  F2FP.SATFINITE.E4M3.F32.PACK_AB_MERGE_C R23, RZ, R18, RZ ;  /* 0x00000012ff17723e */ /* 0x002fe200048070ff */
[----:B------:R-:W-:Y:S01]  /*d7b0*/  FMUL R14, R14, UR20 ;  /* 0x000000140e0e7c20 */ /* 0x000fe20008400000 */
[----:B------:R-:W-:Y:S01]  /*d7c0*/  F2FP.SATFINITE.E4M3.F32.PACK_AB_MERGE_C R17, RZ, R17, RZ ;  /* 0x00000011ff11723e */ /* 0x000fe200048070ff */
[----:B------:R-:W-:Y:S01]  /*d7d0*/  FMUL R13, R13, UR20 ;  /* 0x000000140d0d7c20 */ /* 0x000fe20008400000 */
[----:B0-----:R-:W-:Y:S01]  /*d7e0*/  F2FP.SATFINITE.E4M3.F32.PACK_AB_MERGE_C R21, RZ, R16, RZ ;  /* 0x00000010ff15723e */ /* 0x001fe200048070ff */
[----:B------:R-:W-:Y:S01]  /*d7f0*/  @!P5 STG.E.U8 desc[UR14][R30.64+0x20], R23 ;  /* 0x000020171e00d986 */ /* 0x000fe2000c10110e */
[----:B------:R-:W-:Y:S02]  /*d800*/  F2FP.SATFINITE.E4M3.F32.PACK_AB_MERGE_C R15, RZ, R15, RZ ;  /* 0x0000000fff0f723e */ /* 0x000fe400048070ff */
[C---:B------:R-:W-:Y:S01]  /*d810*/  ISETP.LT.OR P5, PT, R42.reuse, 0x29, !P0 ;  /* 0x000000292a00780c */ /* 0x040fe200047a1670 */
[----:B------:R-:W-:Y:S01]  /*d820*/  @!P6 STG.E.U8 desc[UR14][R30.64+0x21], R17 ;  /* 0x000021111e00e986 */ /* 0x000fe2000c10110e */
[----:B------:R-:W-:-:S03]  /*d830*/  ISETP.LT.OR P6, PT, R42, 0x2a, !P0 ;  /* 0x0000002a2a00780c */ /* 0x000fc600047c1670 */
[----:B------:R-:W-:Y:S01]  /*d840*/  @!P3 STG.E.U8 desc[UR14][R28.64+0x28], R21 ;  /* 0x000028151c00b986 */ /* 0x000fe2000c10110e */
[----:B------:R-:W-:Y:S01]  /*d850*/  ISETP.LT.OR P3, PT, R42, 0x31, !P1 ;  /* 0x000000312a00780c */ /* 0x000fe20004f61670 */
[----:B------:R-:W-:Y:S02]  /*d860*/  FMUL R12, R12, UR20 ;  /* 0x000000140c0c7c20 */ /* 0x000fe40008400000 */
[----:B------:R0:W-:Y:S01]  /*d870*/  @!P2 STG.E.U8 desc[UR14][R28.64+0x29], R15 ;  /* 0x0000290f1c00a986 */ /* 0x0001e2000c10110e */
[----:B------:R-:W-:Y:S01]  /*d880*/  ISETP.LT.OR P2, PT, R42, 0x32, !P1 ;  /* 0x000000322a00780c */ /* 0x000fe20004f41670 */
[----:B------:R-:W-:Y:S01]  /*d890*/  FMUL R11, R11, UR20 ;  /* 0x000000140b0b7c20 */ /* 0x000fe20008400000 */
[----:B--2---:R-:W-:Y:S01]  /*d8a0*/  F2FP.SATFINITE.E4M3.F32.PACK_AB_MERGE_C R19, RZ, R14, RZ ;  /* 0x0000000eff13723e */ /* 0x004fe200048070ff */
[----:B------:R-:W2:Y:S01]  /*d8b0*/  LDL.LU R222, [R1+0x18] ;  /* 0x0000180001de7983 */ /* 0x000ea20000300800 */
[----:B------:R-:W-:Y:S02]  /*d8c0*/  F2FP.SATFINITE.E4M3.F32.PACK_AB_MERGE_C R13, RZ, R13, RZ ;  /* 0x0000000dff0d723e */ /* 0x000fe400048070ff */
[----:B------:R-:W-:Y:S01]  /*d8d0*/  F2FP.SATFINITE.E4M3.F32.PACK_AB_MERGE_C R11, RZ, R11, RZ ;  /* 0x0000000bff0b723e */ /* 0x000fe200048070ff */
[----:B------:R-:W-:Y:S01]  /*d8e0*/  @!P5 STG.E.U8 desc[UR14][R30.64+0x28], R19 ;  /* 0x000028131e00d986 */ /* 0x000fe2000c10110e */
[----:B0-----:R-:W-:-:S03]  /*d8f0*/  F2FP.SATFINITE.E4M3.F32.PACK_AB_MERGE_C R15, RZ, R12, RZ ;  /* 0x0000000cff0f723e */ /* 0x001fc600048070ff */
[----:B------:R0:W-:Y:S01]  /*d900*/  @!P6 STG.E.U8 desc[UR14][R30.64+0x29], R13 ;  /* 0x0000290d1e00e986 */ /* 0x0001e2000c10110e */
[C---:B------:R-:W-:Y:S02]  /*d910*/  ISETP.LT.OR P5, PT, R42.reuse, 0x31, !P0 ;  /* 0x000000312a00780c */ /* 0x040fe400047a1670 */
[C---:B------:R-:W-:Y:S01]  /*d920*/  ISETP.LT.OR P6, PT, R42.reuse, 0x32, !P0 ;  /* 0x000000322a00780c */ /* 0x040fe200047c1670 */
[----:B------:R-:W-:Y:S01]  /*d930*/  @!P3 STG.E.U8 desc[UR14][R28.64+0x30], R15 ;  /* 0x0000300f1c00b986 */ /* 0x000fe2000c10110e */
[----:B------:R-:W-:Y:S01]  /*d940*/  ISETP.LT.OR P3, PT, R42, 0x39, !P1 ;  /* 0x000000392a00780c */ /* 0x000fe20004f61670 */
[----:B------:R-:W-:Y:S01]  /*d950*/  FMUL R10, R10, UR20 ;  /* 0x000000140a0a7c20 */ /* 0x000fe20008400000 */
[----:B------:R-:W-:Y:S01]  /*d960*/  FMUL R9, R9, UR20 ;  /* 0x0000001409097c20 */ /* 0x000fe20008400000 */
[----:B------:R-:W2:Y:S01]  /*d970*/  LDL.LU R223, [R1+0x14] ;  /* 0x0000140001df7983 */ /* 0x000ea20000300800 */
[----:B------:R-:W-:-:S03]  /*d980*/  FMUL R8, R8, UR20 ;  /* 0x0000001408087c20 */ /* 0x000fc60008400000 */
[----:B------:R-:W2:Y:S01]  /*d990*/  LDL.LU R221, [R1+0x10] ;  /* 0x0000100001dd7983 */ /* 0x000ea20000300800 */
[----:B------:R-:W-:-:S03]  /*d9a0*/  F2FP.SATFINITE.E4M3.F32.PACK_AB_MERGE_C R17, RZ, R10, RZ ;  /* 0x0000000aff11723e */ /* 0x000fc600048070ff */
[----:B------:R-:W2:Y:S01]  /*d9b0*/  LDL.LU R220, [R1+0xc] ;  /* 0x00000c0001dc7983 */ /* 0x000ea20000300800 */
[----:B------:R-:W-:Y:S01]  /*d9c0*/  F2FP.SATFINITE.E4M3.F32.PACK_AB_MERGE_C R9, RZ, R9, RZ ;  /* 0x00000009ff09723e */ /* 0x000fe200048070ff */
[----:B------:R-:W-:Y:S01]  /*d9d0*/  FMUL R7, R7, UR20 ;  /* 0x0000001407077c20 */ /* 0x000fe20008400000 */
[----:B0-----:R-:W-:Y:S01]  /*d9e0*/  F2FP.SATFINITE.E4M3.F32.PACK_AB_MERGE_C R13, RZ, R8, RZ ;  /* 0x00000008ff0d723e */ /* 0x001fe200048070ff */
[----:B------:R0:W-:Y:S01]  /*d9f0*/  @!P2 STG.E.U8 desc[UR14][R28.64+0x31], R11 ;  /* 0x0000310b1c00a986 */ /* 0x0001e2000c10110e */
[----:B------:R-:W-:Y:S01]  /*da00*/  ISETP.LT.OR P2, PT, R42, 0x3a, !P1 ;  /* 0x0000003a2a00780c */ /* 0x000fe20004f41670 */
[----:B-----5:R-:W-:Y:S01]  /*da10*/  FMUL R2, R2, UR20 ;  /* 0x0000001402027c20 */ /* 0x020fe20008400000 */
[----:B------:R-:W-:Y:S01]  /*da20*/  F2FP.SATFINITE.E4M3.F32.PACK_AB_MERGE_C R7, RZ, R7, RZ ;  /* 0x00000007ff07723e */ /* 0x000fe200048070ff */
[----:B------:R-:W-:Y:S01]  /*da30*/  @!P5 STG.E.U8 desc[UR14][R30.64+0x30], R17 ;  /* 0x000030111e00d986 */ /* 0x000fe2000c10110e */
[----:B------:R-:W-:Y:S01]  /*da40*/  FMUL R3, R3, UR20 ;  /* 0x0000001403037c20 */ /* 0x000fe20008400000 */
[----:B------:R-:W-:Y:S01]  /*da50*/  FMUL R4, R4, UR20 ;  /* 0x0000001404047c20 */ /* 0x000fe20008400000 */
[C---:B------:R-:W-:Y:S01]  /*da60*/  ISETP.LT.OR P5, PT, R42.reuse, 0x39, !P0 ;  /* 0x000000392a00780c */ /* 0x040fe200047a1670 */
[----:B------:R1:W-:Y:S01]  /*da70*/  @!P6 STG.E.U8 desc[UR14][R30.64+0x31], R9 ;  /* 0x000031091e00e986 */ /* 0x0003e2000c10110e */
[----:B------:R-:W-:Y:S01]  /*da80*/  ISETP.LT.OR P6, PT, R42, 0x3a, !P0 ;  /* 0x0000003a2a00780c */ /* 0x000fe200047c1670 */
[----:B------:R-:W-:Y:S01]  /*da90*/  FMUL R6, R6, UR20 ;  /* 0x0000001406067c20 */ /* 0x000fe20008400000 */
[----:B------:R-:W-:Y:S01]  /*daa0*/  FMUL R5, R5, UR20 ;  /* 0x0000001405057c20 */ /* 0x000fe20008400000 */
[----:B------:R3:W-:Y:S01]  /*dab0*/  @!P3 STG.E.U8 desc[UR14][R28.64+0x38], R13 ;  /* 0x0000380d1c00b986 */ /* 0x0007e2000c10110e */
[----:B------:R-:W-:Y:S01]  /*dac0*/  ISETP.LT.OR P3, PT, R42, 0x41, !P1 ;  /* 0x000000412a00780c */ /* 0x000fe20004f61670 */
[----:B------:R-:W-:Y:S01]  /*dad0*/  FMUL R0, R0, UR20 ;  /* 0x0000001400007c20 */ /* 0x000fe20008400000 */
[----:B0-----:R-:W-:Y:S01]  /*dae0*/  F2FP.SATFINITE.E4M3.F32.PACK_AB_MERGE_C R11, RZ, R6, RZ ;  /* 0x00000006ff0b723e */ /* 0x001fe200048070ff */
[----:B------:R-:W2:Y:S01]  /*daf0*/  LDL.LU R224, [R1+0x1c] ;  /* 0x00001c0001e07983 */ /* 0x000ea20000300800 */
[----:B------:R-:W-:-:S03]  /*db00*/  F2FP.SATFINITE.E4M3.F32.PACK_AB_MERGE_C R5, RZ, R5, RZ ;  /* 0x00000005ff05723e */ /* 0x000fc600048070ff */
[----:B------:R0:W-:Y:S01]  /*db10*/  @!P2 STG.E.U8 desc[UR14][R28.64+0x39], R7 ;  /* 0x000039071c00a986 */ /* 0x0001e2000c10110e */
[----:B-1----:R-:W-:Y:S01]  /*db20*/  F2FP.SATFINITE.E4M3.F32.PACK_AB_MERGE_C R9, RZ, R4, RZ ;  /* 0x00000004ff09723e */ /* 0x002fe200048070ff */
[----:B------:R-:W-:Y:S01]  /*db30*/  FMUL R4, R226, UR20 ;  /* 0x00000014e2047c20 */ /* 0x000fe20008400000 */
[C---:B------:R-:W-:Y:S01]  /*db40*/  ISETP.LT.OR P2, PT, R42.reuse, 0x42, !P1 ;  /* 0x000000422a00780c */ /* 0x040fe20004f41670 */
[----:B------:R-:W-:Y:S01]  /*db50*/  @!P5 STG.E.U8 desc[UR14][R30.64+0x38], R11 ;  /* 0x0000380b1e00d986 */ /* 0x000fe2000c10110e */
[----:B---3--:R-:W-:Y:S01]  /*db60*/  F2FP.SATFINITE.E4M3.F32.PACK_AB_MERGE_C R13, RZ, R2, RZ ;  /* 0x00000002ff0d723e */ /* 0x008fe200048070ff */
[----:B----4-:R-:W-:Y:S01]  /*db70*/  FMUL R2, R225, UR20 ;  /* 0x00000014e1027c20 */ /* 0x010fe20008400000 */
[----:B------:R-:W-:Y:S01]  /*db80*/  ISETP.LT.OR P5, PT, R42, 0x41, !P0 ;  /* 0x000000412a00780c */ /* 0x000fe200047a1670 */
[----:B------:R-:W3:Y:S01]  /*db90*/  LDL.LU R225, [R1+0x20] ;  /* 0x0000200001e17983 */ /* 0x000ee20000300800 */
[----:B0-----:R-:W-:Y:S01]  /*dba0*/  F2FP.SATFINITE.E4M3.F32.PACK_AB_MERGE_C R7, RZ, R3, RZ ;  /* 0x00000003ff07723e */ /* 0x001fe200048070ff */
[----:B------:R-:W-:-:S02]  /*dbb0*/  FMUL R3, R227, UR20 ;  /* 0x00000014e3037c20 */ /* 0x000fc40008400000 */
[----:B------:R0:W-:Y:S01]  /*dbc0*/  @!P6 STG.E.U8 desc[UR14][R30.64+0x39], R5 ;  /* 0x000039051e00e986 */ /* 0x0001e2000c10110e */
[----:B------:R-:W-:-:S03]  /*dbd0*/  ISETP.LT.OR P6, PT, R42, 0x42, !P0 ;  /* 0x000000422a00780c */ /* 0x000fc600047c1670 */
[----:B------:R-:W4:Y:S04]  /*dbe0*/  LDL.LU R227, [R1+0x24] ;  /* 0x0000240001e37983 */ /* 0x000f280000300800 */
[----:B------:R-:W4:Y:S04]  /*dbf0*/  LDL.LU R226, [R1+0x28] ;  /* 0x0000280001e27983 */ /* 0x000f280000300800 */
[----:B------:R-:W-:Y:S01]  /*dc00*/  @!P3 STG.E.U8 desc[UR14][R28.64+0x40], R9 ;  /* 0x000040091c00b986 */ /* 0x000fe2000c10110e */
[C---:B------:R-:W-:Y:S02]  /*dc10*/  ISETP.LT.OR P3, PT, R42.reuse, 0x49, !P1 ;  /* 0x000000492a00780c */ /* 0x040fe40004f61670 */
[----:B0-----:R-:W-:Y:S01]  /*dc20*/  F2FP.SATFINITE.E4M3.F32.PACK_AB_MERGE_C R5, RZ, R0, RZ ;  /* 0x00000000ff05723e */ /* 0x001fe200048070ff */
[----:B------:R0:W-:Y:S01]  /*dc30*/  @!P2 STG.E.U8 desc[UR14][R28.64+0x41], R7 ;  /* 0x000041071c00a986 */ /* 0x0001e2000c10110e */
[----:B------:R-:W-:-:S03]  /*dc40*/  ISETP.LT.OR P2, PT, R42, 0x4a, !P1 ;  /* 0x0000004a2a00780c */ /* 0x000fc60004f41670 */
[----:B------:R-:W-:Y:S01]  /*dc50*/  @!P5 STG.E.U8 desc[UR14][R30.64+0x40], R13 ;  /* 0x0000400d1e00d986 */ /* 0x000fe2000c10110e */
[----:B------:R-:W-:-:S03]  /*dc60*/  ISETP.LT.OR P5, PT, R42, 0x49, !P0 ;  /* 0x000000492a00780c */ /* 0x000fc600047a1670 */
[----:B------:R1:W-:Y:S01]  /*dc70*/  @!P6 STG.E.U8 desc[UR14][R30.64+0x41], R5 ;  /* 0x000041051e00e986 */ /* 0x0003e2000c10110e */
[----:B0-----:R-:W-:Y:S02]  /*dc80*/  F2FP.SATFINITE.E4M3.F32.PACK_AB_MERGE_C R7, RZ, R2, RZ ;  /* 0x00000002ff07723e */ /* 0x001fe400048070ff */
[----:B------:R-:W-:-:S03]  /*dc90*/  ISETP.LT.OR P6, PT, R42, 0x4a, !P0 ;  /* 0x0000004a2a00780c */ /* 0x000fc600047c1670 */
[----:B------:R0:W-:Y:S01]  /*dca0*/  @!P3 STG.E.U8 desc[UR14][R28.64+0x48], R7 ;  /* 0x000048071c00b986 */ /* 0x0001e2000c10110e */
[----:B------:R-:W-:Y:S02]  /*dcb0*/  ISETP.LT.OR P3, PT, R42, 0x51, !P1 ;  /* 0x000000512a00780c */ /* 0x000fe40004f61670 */
[----:B------:R-:W-:Y:S02]  /*dcc0*/  F2FP.SATFINITE.E4M3.F32.PACK_AB_MERGE_C R9, RZ, R3, RZ ;  /* 0x00000003ff09723e */ /* 0x000fe400048070ff */
[----:B------:R-:W-:-:S03]  /*dcd0*/  F2FP.SATFINITE.E4M3.F32.PACK_AB_MERGE_C R11, RZ, R4, RZ ;  /* 0x00000004ff0b723e */ /* 0x000fc600048070ff */
[----:B------:R0:W-:Y:S04]  /*dce0*/  @!P2 STG.E.U8 desc[UR14][R28.64+0x49], R9 ;  /* 0x000049091c00a986 */ /* 0x0001e8000c10110e */
[----:B------:R-:W-:Y:S01]  /*dcf0*/  @!P5 STG.E.U8 desc[UR14][R30.64+0x48], R11 ;  /* 0x0000480b1e00d986 */ /* 0x000fe2000c10110e */
[----:B--2---:R-:W-:Y:S01]  /*dd00*/  FMUL R2, R221, UR20 ;  /* 0x00000014dd027c20 */ /* 0x004fe20008400000 */
[----:B------:R-:W-:Y:S02]  /*dd10*/  FMUL R0, R220, UR20 ;  /* 0x00000014dc007c20 */ /* 0x000fe40008400000 */
[----:B------:R-:W2:Y:S04]  /*dd20*/  LDL.LU R220, [R1+0x2c] ;  /* 0x00002c0001dc7983 */ /* 0x000ea80000300800 */
[----:B------:R-:W2:Y:S01]  /*dd30*/  LDL.LU R221, [R1+0x30] ;  /* 0x0000300001dd7983 */ /* 0x000ea20000300800 */
[----:B-1----:R-:W-:Y:S01]  /*dd40*/  F2FP.SATFINITE.E4M3.F32.PACK_AB_MERGE_C R5, RZ, R0, RZ ;  /* 0x00000000ff05723e */ /* 0x002fe200048070ff */
[----:B------:R-:W-:Y:S01]  /*dd50*/  FMUL R0, R222, UR20 ;  /* 0x00000014de007c20 */ /* 0x000fe20008400000 */
[----:B------:R-:W-:Y:S01]  /*dd60*/  FMUL R3, R223, UR20 ;  /* 0x00000014df037c20 */ /* 0x000fe20008400000 */
[----:B0-----:R-:W-:Y:S01]  /*dd70*/  F2FP.SATFINITE.E4M3.F32.PACK_AB_MERGE_C R7, RZ, R2, RZ ;  /* 0x00000002ff07723e */ /* 0x001fe200048070ff */
[----:B------:R-:W2:Y:S02]  /*dd80*/  LDL.LU R223, [R1+0x34] ;  /* 0x0000340001df7983 */ /* 0x000ea40000300800 */
[----:B------:R-:W-:-:S02]  /*dd90*/  F2FP.SATFINITE.E4M3.F32.PACK_AB_MERGE_C R13, RZ, R0, RZ ;  /* 0x00000000ff0d723e */ /* 0x000fc400048070ff */
[----:B------:R-:W2:Y:S01]  /*dda0*/  LDL.LU R222, [R1+0x38] ;  /* 0x0000380001de7983 */ /* 0x000ea20000300800 */
[----:B------:R-:W-:Y:S01]  /*ddb0*/  F2FP.SATFINITE.E4M3.F32.PACK_AB_MERGE_C R9, RZ, R3, RZ ;  /* 0x00000003ff09723e */ /* 0x000fe200048070ff */
[----:B------:R-:W-:Y:S02]  /*ddc0*/  FMUL R2, R224, UR20 ;  /* 0x00000014e0027c20 */ /* 0x000fe40008400000 */
[----:B------:R-:W2:Y:S04]  /*ddd0*/  LDL.LU R224, [R1+0x3c] ;  /* 0x00003c0001e07983 */ /* 0x000ea80000300800 */
[----:B------:R-:W-:Y:S01]  /*dde0*/  @!P6 STG.E.U8 desc[UR14][R30.64+0x49], R5 ;  /* 0x000049051e00e986 */ /* 0x000fe2000c10110e */
[----:B---3--:R-:W-:-:S03]  /*ddf0*/  FMUL R0, R225, UR20 ;  /* 0x00000014e1007c20 */ /* 0x008fc60008400000 */
[----:B------:R0:W-:Y:S04]  /*de00*/  @!P3 STG.E.U8 desc[UR14][R28.64+0x50], R7 ;  /* 0x000050071c00b986 */ /* 0x0001e8000c10110e */
[----:B------:R-:W3:Y:S01]  /*de10*/  LDL.LU R225, [R1+0x40] ;  /* 0x0000400001e17983 */ /* 0x000ee20000300800 */
[----:B----4-:R-:W-:-:S03]  /*de20*/  FMUL R3, R227, UR20 ;  /* 0x00000014e3037c20 */ /* 0x010fc60008400000 */
[----:B------:R-:W4:Y:S01]  /*de30*/  LDL.LU R227, [R1+0x44] ;  /* 0x0000440001e37983 */ /* 0x000f220000300800 */
[----:B0-----:R-:W-:Y:S01]  /*de40*/  F2FP.SATFINITE.E4M3.F32.PACK_AB_MERGE_C R7, RZ, R0, RZ ;  /* 0x00000000ff07723e */ /* 0x001fe200048070ff */
[----:B------:R-:W-:Y:S02]  /*de50*/  FMUL R0, R226, UR20 ;  /* 0x00000014e2007c20 */ /* 0x000fe40008400000 */
[----:B------:R-:W4:Y:S01]  /*de60*/  LDL.LU R226, [R1+0x48] ;  /* 0x0000480001e27983 */ /* 0x000f220000300800 */
[C---:B------:R-:W-:Y:S02]  /*de70*/  ISETP.LT.OR P2, PT, R42.reuse, 0x52, !P1 ;  /* 0x000000522a00780c */ /* 0x040fe40004f41670 */
[C---:B------:R-:W-:Y:S01]  /*de80*/  ISETP.LT.OR P6, PT, R42.reuse, 0x52, !P0 ;  /* 0x000000522a00780c */ /* 0x040fe200047c1670 */
[----:B------:R-:W4:Y:S01]  /*de90*/  LDL.LU R218, [R1+0x4c] ;  /* 0x00004c0001da7983 */ /* 0x000f220000300800 */
[----:B------:R-:W-:Y:S02]  /*dea0*/  F2FP.SATFINITE.E4M3.F32.PACK_AB_MERGE_C R5, RZ, R2, RZ ;  /* 0x00000002ff05723e */ /* 0x000fe400048070ff */
[----:B------:R-:W-:-:S02]  /*deb0*/  ISETP.LT.OR P5, PT, R42, 0x51, !P0 ;  /* 0x000000512a00780c */ /* 0x000fc400047a1670 */
[----:B------:R-:W-:Y:S02]  /*dec0*/  F2FP.SATFINITE.E4M3.F32.PACK_AB_MERGE_C R11, RZ, R0, RZ ;  /* 0x00000000ff0b723e */ /* 0x000fe400048070ff */
[----:B------:R-:W-:-:S03]  /*ded0*/  ISETP.LT.OR P3, PT, R42, 0x59, !P1 ;  /* 0x000000592a00780c */ /* 0x000fc60004f61670 */
[----:B------:R0:W-:Y:S01]  /*dee0*/  @!P2 STG.E.U8 desc[UR14][R28.64+0x51], R9 ;  /* 0x000051091c00a986 */ /* 0x0001e2000c10110e */
[----:B------:R-:W-:-:S03]  /*def0*/  ISETP.LT.OR P2, PT, R42, 0x5a, !P1 ;  /* 0x0000005a2a00780c */ /* 0x000fc60004f41670 */
[----:B------:R1:W-:Y:S01]  /*df00*/  @!P6 STG.E.U8 desc[UR14][R30.64+0x51], R5 ;  /* 0x000051051e00e986 */ /* 0x0003e2000c10110e */
[----:B------:R-:W-:-:S03]  /*df10*/  ISETP.LT.OR P6, PT, R42, 0x5a, !P0 ;  /* 0x0000005a2a00780c */ /* 0x000fc600047c1670 */
[----:B------:R-:W-:Y:S01]  /*df20*/  @!P5 STG.E.U8 desc[UR14][R30.64+0x50], R13 ;  /* 0x0000500d1e00d986 */ /* 0x000fe2000c10110e */
[----:B0-----:R-:W-:-:S03]  /*df30*/  F2FP.SATFINITE.E4M3.F32.PACK_AB_MERGE_C R9, RZ, R3, RZ ;  /* 0x00000003ff09723e */ /* 0x001fc600048070ff */
[----:B------:R0:W-:Y:S04]  /*df40*/  @!P3 STG.E.U8 desc[UR14][R28.64+0x58], R7 ;  /* 0x000058071c00b986 */ /* 0x0001e8000c10110e */
[----:B------:R0:W-:Y:S01]  /*df50*/  @!P2 STG.E.U8 desc[UR14][R28.64+0x59], R9 ;  /* 0x000059091c00a986 */ /* 0x0001e2000c10110e */
[----:B--2---:R-:W-:-:S03]  /*df60*/  FMUL R0, R220, UR20 ;  /* 0x00000014dc007c20 */ /* 0x004fc60008400000 */
[----:B------:R-:W2:Y:S01]  /*df70*/  LDL.LU R220, [R1+0x50] ;  /* 0x0000500001dc7983 */ /* 0x000ea20000300800 */
[----:B------:R-:W-:-:S03]  /*df80*/  FMUL R2, R221, UR20 ;  /* 0x00000014dd027c20 */ /* 0x000fc60008400000 */
[----:B------:R-:W2:Y:S01]  /*df90*/  LDL.LU R221, [R1+0x54] ;  /* 0x0000540001dd7983 */ /* 0x000ea20000300800 */
[----:B-1----:R-:W-:Y:S01]  /*dfa0*/  F2FP.SATFINITE.E4M3.F32.PACK_AB_MERGE_C R5, RZ, R0, RZ ;  /* 0x00000000ff05723e */ /* 0x002fe200048070ff */
[----:B------:R-:W-:Y:S02]  /*dfb0*/  FMUL R3, R223, UR20 ;  /* 0x00000014df037c20 */ /* 0x000fe40008400000 */
[----:B------:R-:W2:Y:S01]  /*dfc0*/  LDL.LU R223, [R1+0x58] ;  /* 0x0000580001df7983 */ /* 0x000ea20000300800 */
[----:B0-----:R-:W-:Y:S01]  /*dfd0*/  F2FP.SATFINITE.E4M3.F32.PACK_AB_MERGE_C R7, RZ, R2, RZ ;  /* 0x00000002ff07723e */ /* 0x001fe200048070ff */
[----:B------:R-:W-:Y:S01]  /*dfe0*/  FMUL R4, R222, UR20 ;  /* 0x00000014de047c20 */ /* 0x000fe20008400000 */
[----:B------:R-:W-:Y:S01]  /*dff0*/  F2FP.SATFINITE.E4M3.F32.PACK_AB_MERGE_C R9, RZ, R3, RZ ;  /* 0x00000003ff09723e */ /* 0x000fe200048070ff */
[----:B------:R-:W2:Y:S01]  /*e000*/  LDL.LU R222, [R1+0x5c] ;  /* 0x00005c0001de7983 */ /* 0x000ea20000300800 */
[----:B------:R-:W-:-:S03]  /*e010*/  FMUL R0, R224, UR20 ;  /* 0x00000014e0007c20 */ /* 0x000fc60008400000 */
[----:B------:R0:W-:Y:S04]  /*e020*/  @!P6 STG.E.U8 desc[UR14][R30.64+0x59], R5 ;  /* 0x000059051e00e986 */ /* 0x0001e8000c10110e */
[----:B------:R-:W2:Y:S01]  /*e030*/  LDL.LU R224, [R1+0x60] ;  /* 0x0000600001e07983 */ /* 0x000ea20000300800 */
[----:B0-----:R-:W-:Y:S01]  /*e040*/  F2FP.SATFINITE.E4M3.F32.PACK_AB_MERGE_C R5, RZ, R0, RZ ;  /* 0x00000000ff05723e */ /* 0x001fe200048070ff */
[----:B---3--:R-:W-:Y:S02]  /*e050*/  FMUL R2, R225, UR20 ;  /* 0x00000014e1027c20 */ /* 0x008fe40008400000 */
[----:B------:R-:W3:Y:S01]  /*e060*/  LDL.LU R225, [R1+0x64] ;  /* 0x0000640001e17983 */ /* 0x000ee20000300800 */
[----:B----4-:R-:W-:-:S03]  /*e070*/  FMUL R3, R227, UR20 ;  /* 0x00000014e3037c20 */ /* 0x010fc60008400000 */
[----:B------:R-:W4:Y:S01]  /*e080*/  LDL.LU R227, [R1+0x68] ;  /* 0x0000680001e37983 */ /* 0x000f220000300800 */
[----:B------:R-:W-:-:S03]  /*e090*/  FMUL R0, R226, UR20 ;  /* 0x00000014e2007c20 */ /* 0x000fc60008400000 */
[----:B------:R-:W4:Y:S01]  /*e0a0*/  LDL.LU R226, [R1+0x6c] ;  /* 0x00006c0001e27983 */ /* 0x000f220000300800 */
[C---:B------:R-:W-:Y:S02]  /*e0b0*/  ISETP.LT.OR P5, PT, R42.reuse, 0x59, !P0 ;  /* 0x000000592a00780c */ /* 0x040fe400047a1670 */
[C---:B------:R-:W-:Y:S02]  /*e0c0*/  ISETP.LT.OR P2, PT, R42.reuse, 0x62, !P1 ;  /* 0x000000622a00780c */ /* 0x040fe40004f41670 */
[C---:B------:R-:W-:Y:S02]  /*e0d0*/  ISETP.LT.OR P3, PT, R42.reuse, 0x61, !P1 ;  /* 0x000000612a00780c */ /* 0x040fe40004f61670 */
[----:B------:R-:W-:-:S07]  /*e0e0*/  ISETP.LT.OR P6, PT, R42, 0x62, !P0 ;  /* 0x000000622a00780c */ /* 0x000fce00047c1670 */
[----:B------:R-:W-:Y:S01]  /*e0f0*/  @!P5 STG.E.U8 desc[UR14][R30.64+0x58], R11 ;  /* 0x0000580b1e00d986 */ /* 0x000fe2000c10110e */
[----:B------:R-:W-:-:S03]  /*e100*/  ISETP.LT.OR P5, PT, R42, 0x61, !P0 ;  /* 0x000000612a00780c */ /* 0x000fc600047a1670 */
[----:B------:R0:W-:Y:S01]  /*e110*/  @!P2 STG.E.U8 desc[UR14][R28.64+0x61], R9 ;  /* 0x000061091c00a986 */ /* 0x0001e2000c10110e */
[----:B------:R-:W-:-:S03]  /*e120*/  ISETP.LT.OR P2, PT, R42, 0x6a, !P1 ;  /* 0x0000006a2a00780c */ /* 0x000fc60004f41670 */
[----:B------:R1:W-:Y:S01]  /*e130*/  @!P3 STG.E.U8 desc[UR14][R28.64+0x60], R7 ;  /* 0x000060071c00b986 */ /* 0x0003e2000c10110e */
[----:B------:R-:W-:Y:S02]  /*e140*/  ISETP.LT.OR P3, PT, R42, 0x69, !P1 ;  /* 0x000000692a00780c */ /* 0x000fe40004f61670 */
[----:B------:R-:W-:Y:S01]  /*e150*/  F2FP.SATFINITE.E4M3.F32.PACK_AB_MERGE_C R13, RZ, R4, RZ ;  /* 0x00000004ff0d723e */ /* 0x000fe200048070ff */
[----:B------:R1:W-:Y:S01]  /*e160*/  @!P6 STG.E.U8 desc[UR14][R30.64+0x61], R5 ;  /* 0x000061051e00e986 */ /* 0x0003e2000c10110e */
[----:B0-----:R-:W-:-:S03]  /*e170*/  F2FP.SATFINITE.E4M3.F32.PACK_AB_MERGE_C R9, RZ, R3, RZ ;  /* 0x00000003ff09723e */ /* 0x001fc600048070ff */
[----:B------:R-:W-:Y:S01]  /*e180*/  @!P5 STG.E.U8 desc[UR14][R30.64+0x60], R13 ;  /* 0x0000600d1e00d986 */ /* 0x000fe2000c10110e */
[----:B-1----:R-:W-:-:S03]  /*e190*/  F2FP.SATFINITE.E4M3.F32.PACK_AB_MERGE_C R7, RZ, R2, RZ ;  /* 0x00000002ff07723e */ /* 0x002fc600048070ff */
[----:B------:R-:W-:Y:S01]  /*e1a0*/  @!P2 STG.E.U8 desc[UR14][R28.64+0x69], R9 ;  /* 0x000069091c00a986 */ /* 0x000fe2000c10110e */
[C---:B------:R-:W-:Y:S02]  /*e1b0*/  ISETP.LT.OR P5, PT, R42.reuse, 0x69, !P0 ;  /* 0x000000692a00780c */ /* 0x040fe400047a1670 */
[C---:B------:R-:W-:Y:S01]  /*e1c0*/  ISETP.LT.OR P6, PT, R42.reuse, 0x6a, !P0 ;  /* 0x0000006a2a00780c */ /* 0x040fe200047c1670 */
[----:B------:R0:W-:Y:S01]  /*e1d0*/  @!P3 STG.E.U8 desc[UR14][R28.64+0x68], R7 ;  /* 0x000068071c00b986 */ /* 0x0001e2000c10110e */
[----:B------:R-:W-:Y:S01]  /*e1e0*/  ISETP.LT.OR P2, PT, R42, 0x72, !P1 ;  /* 0x000000722a00780c */ /* 0x000fe20004f41670 */
[----:B------:R-:W-:Y:S01]  /*e1f0*/  FMUL R2, R218, UR20 ;  /* 0x00000014da027c20 */ /* 0x000fe20008400000 */
[----:B------:R-:W-:Y:S02]  /*e200*/  ISETP.LT.OR P3, PT, R42, 0x71, !P1 ;  /* 0x000000712a00780c */ /* 0x000fe40004f61670 */
[----:B------:R-:W-:Y:S02]  /*e210*/  F2FP.SATFINITE.E4M3.F32.PACK_AB_MERGE_C R11, RZ, R0, RZ ;  /* 0x00000000ff0b723e */ /* 0x000fe400048070ff */
[----:B------:R-:W-:-:S03]  /*e220*/  F2FP.SATFINITE.E4M3.F32.PACK_AB_MERGE_C R5, RZ, R2, RZ ;  /* 0x00000002ff05723e */ /* 0x000fc600048070ff */
[----:B------:R-:W-:Y:S01]  /*e230*/  @!P5 STG.E.U8 desc[UR14][R30.64+0x68], R11 ;  /* 0x0000680b1e00d986 */ /* 0x000fe2000c10110e */
[----:B------:R-:W-:-:S03]  /*e240*/  ISETP.LT.OR P5, PT, R42, 0x71, !P0 ;  /* 0x000000712a00780c */ /* 0x000fc600047a1670 */
[----:B------:R-:W-:Y:S01]  /*e250*/  @!P6 STG.E.U8 desc[UR14][R30.64+0x69], R5 ;  /* 0x000069051e00e986 */ /* 0x000fe2000c10110e */
[----:B------:R-:W-:Y:S01]  /*e260*/  ISETP.LT.OR P6, PT, R42, 0x72, !P0 ;  /* 0x000000722a00780c */ /* 0x000fe200047c1670 */
[----:B--2---:R-:W-:Y:S01]  /*e270*/  FMUL R0, R220, UR20 ;  /* 0x00000014dc007c20 */ /* 0x004fe20008400000 */
[----:B------:R-:W-:-:S04]  /*e280*/  FMUL R3, R221, UR20 ;  /* 0x00000014dd037c20 */ /* 0x000fc80008400000 */
[----:B0-----:R-:W-:Y:S02]  /*e290*/  F2FP.SATFINITE.E4M3.F32.PACK_AB_MERGE_C R7, RZ, R0, RZ ;  /* 0x00000000ff07723e */ /* 0x001fe400048070ff */
[----:B------:R-:W-:Y:S01]  /*e2a0*/  F2FP.SATFINITE.E4M3.F32.PACK_AB_MERGE_C R9, RZ, R3, RZ ;  /* 0x00000003ff09723e */ /* 0x000fe200048070ff */
[----:B------:R-:W-:Y:S02]  /*e2b0*/  FMUL R0, R223, UR20 ;  /* 0x00000014df007c20 */ /* 0x000fe40008400000 */
[----:B------:R0:W-:Y:S01]  /*e2c0*/  @!P3 STG.E.U8 desc[UR14][R28.64+0x70], R7 ;  /* 0x000070071c00b986 */ /* 0x0001e2000c10110e */
[----:B------:R-:W-:-:S03]  /*e2d0*/  ISETP.LT.OR P3, PT, R42, 0x79, !P0 ;  /* 0x000000792a00780c */ /* 0x000fc60004761670 */
[----:B------:R1:W-:Y:S01]  /*e2e0*/  @!P2 STG.E.U8 desc[UR14][R28.64+0x71], R9 ;  /* 0x000071091c00a986 */ /* 0x0003e2000c10110e */
[C---:B------:R-:W-:Y:S02]  /*e2f0*/  ISETP.LT.OR P2, PT, R42.reuse, 0x79, !P1 ;  /* 0x000000792a00780c */ /* 0x040fe40004f41670 */
[----:B------:R-:W-:Y:S02]  /*e300*/  ISETP.LT.OR P1, PT, R42, 0x7a, !P1 ;  /* 0x0000007a2a00780c */ /* 0x000fe40004f21670 */
[----:B------:R-:W-:Y:S01]  /*e310*/  F2FP.SATFINITE.E4M3.F32.PACK_AB_MERGE_C R13, RZ, R0, RZ ;  /* 0x00000000ff0d723e */ /* 0x000fe200048070ff */
[----:B------:R-:W-:Y:S01]  /*e320*/  FMUL R0, R222, UR20 ;  /* 0x00000014de007c20 */ /* 0x000fe20008400000 */
[----:B------:R-:W-:Y:S01]  /*e330*/  ISETP.LT.OR P0, PT, R42, 0x7a, !P0 ;  /* 0x0000007a2a00780c */ /* 0x000fe20004701670 */
[----:B------:R-:W-:-:S03]  /*e340*/  FMUL R2, R224, UR20 ;  /* 0x00000014e0027c20 */ /* 0x000fc60008400000 */
[----:B0-----:R-:W-:Y:S02]  /*e350*/  F2FP.SATFINITE.E4M3.F32.PACK_AB_MERGE_C R7, RZ, R0, RZ ;  /* 0x00000000ff07723e */ /* 0x001fe400048070ff */
[----:B-1----:R-:W-:Y:S01]  /*e360*/  F2FP.SATFINITE.E4M3.F32.PACK_AB_MERGE_C R9, RZ, R2, RZ ;  /* 0x00000002ff09723e */ /* 0x002fe200048070ff */
[----:B---3--:R-:W-:Y:S01]  /*e370*/  FMUL R3, R225, UR20 ;  /* 0x00000014e1037c20 */ /* 0x008fe20008400000 */
[----:B----4-:R-:W-:Y:S01]  /*e380*/  FMUL R4, R227, UR20 ;  /* 0x00000014e3047c20 */ /* 0x010fe20008400000 */
[----:B------:R-:W-:-:S03]  /*e390*/  FMUL R5, R226, UR20 ;  /* 0x00000014e2057c20 */ /* 0x000fc60008400000 */
[----:B------:R-:W-:Y:S02]  /*e3a0*/  F2FP.SATFINITE.E4M3.F32.PACK_AB_MERGE_C R3, RZ, R3, RZ ;  /* 0x00000003ff03723e */ /* 0x000fe400048070ff */
[----:B------:R-:W-:Y:S02]  /*e3b0*/  F2FP.SATFINITE.E4M3.F32.PACK_AB_MERGE_C R11, RZ, R4, RZ ;  /* 0x00000004ff0b723e */ /* 0x000fe400048070ff */
[----:B------:R-:W-:Y:S01]  /*e3c0*/  F2FP.SATFINITE.E4M3.F32.PACK_AB_MERGE_C R5, RZ, R5, RZ ;  /* 0x00000005ff05723e */ /* 0x000fe200048070ff */
[----:B------:R0:W-:Y:S04]  /*e3d0*/  @!P5 STG.E.U8 desc[UR14][R30.64+0x70], R13 ;  /* 0x0000700d1e00d986 */ /* 0x0001e8000c10110e */
[----:B------:R0:W-:Y:S04]  /*e3e0*/  @!P6 STG.E.U8 desc[UR14][R30.64+0x71], R7 ;  /* 0x000071071e00e986 */ /* 0x0001e8000c10110e */
[----:B------:R0:W-:Y:S04]  /*e3f0*/  @!P2 STG.E.U8 desc[UR14][R28.64+0x78], R9 ;  /* 0x000078091c00a986 */ /* 0x0001e8000c10110e */
[----:B------:R0:W-:Y:S04]  /*e400*/  @!P1 STG.E.U8 desc[UR14][R28.64+0x79], R3 ;  /* 0x000079031c009986 */ /* 0x0001e8000c10110e */
[----:B------:R0:W-:Y:S04]  /*e410*/  @!P3 STG.E.U8 desc[UR14][R30.64+0x78], R11 ;  /* 0x0000780b1e00b986 */ /* 0x0001e8000c10110e */
[----:B------:R0:W-:Y:S02]  /*e420*/  @!P0 STG.E.U8 desc[UR14][R30.64+0x79], R5 ;  /* 0x000079051e008986 */ /* 0x0001e4000c10110e */
.L_x_289:
[----:B------:R-:W-:Y:S05]  /*e430*/  BSYNC B0 ;  /* 0x0000000000007941 */ /* 0x000fea0003800000 */
.L_x_31:
[----:B0----5:R-:W2:Y:S04]  /*e440*/  LDL.LU R3, [R1+0x70] ;  /* 0x0000700001037983 */ /* 0x021ea80000300800 */
[----:B------:R-:W2:Y:S01]  /*e450*/  LDL.LU R2, [R1+0x74] ;  /* 0x0000740001027983 */ /* 0x000ea20000300800 */
[----:B------:R-:W-:Y:S01]  /*e460*/  ULDC UR6, c[0x0][0xc] ;  /* 0x0000030000067ab9 */ /* 0x000fe20000000800 */
[----:B------:R-:W-:Y:S01]  /*e470*/  ULDC UR7, c[0x0][0x10] ;  /* 0x0000040000077ab9 */ /* 0x000fe20000000800 */
[----:B------:R-:W2:Y:S01]  /*e480*/  LDC R5, c[0x0][0x14] ;  /* 0x00000500ff057b82 */ /* 0x000ea20000000800 */
[----:B------:R-:W-:Y:S01]  /*e490*/  UIMAD.WIDE.U32 UR6, UR6, UR7, URZ ;  /* 0x00000007060672a5 */ /* 0x000fe2000f8e003f */
[----:B------:R-:W-:Y:S01]  /*e4a0*/  PRMT R0, RZ, 0x7610, R0 ;  /* 0x00007610ff007816 */ /* 0x000fe20000000000 */
[----:B------:R-:W-:-:S04]  /*e4b0*/  UMOV UR12, 0xffffffff ;  /* 0xffffffff000c7882 */ /* 0x000fc80000000000 */
[----:B--2---:R-:W-:-:S04]  /*e4c0*/  IMAD.WIDE.U32 R2, R5, UR6, R2 ;  /* 0x0000000605027c25 */ /* 0x004fc8000f8e0002 */
[----:B------:R-:W-:Y:S01]  /*e4d0*/  IMAD R5, R5, UR7, RZ ;  /* 0x0000000705057c24 */ /* 0x000fe2000f8e02ff */
[----:B------:R-:W-:Y:S01]  /*e4e0*/  ULDC.64 UR6, c[0x0][0x650] ;  /* 0x0001940000067ab9 */ /* 0x000fe20000000a00 */
[----:B------:R-:W-:Y:S01]  /*e4f0*/  IMAD.MOV.U32 R19, RZ, RZ, R2 ;  /* 0x000000ffff137224 */ /* 0x000fe200078e0002 */
[----:B------:R-:W-:Y:S01]  /*e500*/  ISETP.GE.U32.AND P0, PT, R2, UR6, PT ;  /* 0x0000000602007c0c */ /* 0x000fe2000bf06070 */
[----:B------:R-:W-:Y:S02]  /*e510*/  IMAD.IADD R22, R3, 0x1, R5 ;  /* 0x0000000103167824 */ /* 0x000fe400078e0205 */
[----:B------:R-:W-:-:S03]  /*e520*/  IMAD.MOV.U32 R2, RZ, RZ, -0x1 ;  /* 0xffffffffff027424 */ /* 0x000fc600078e00ff */
[----:B------:R0:W-:Y:S01]  /*e530*/  STL [R1+0x70], R22 ;  /* 0x0000701601007387 */ /* 0x0001e20000100800 */
[----:B------:R-:W-:-:S03]  /*e540*/  ISETP.GE.U32.AND.EX P0, PT, R22, UR7, PT, P0 ;  /* 0x0000000716007c0c */ /* 0x000fc6000bf06100 */
[----:B------:R0:W-:Y:S04]  /*e550*/  STL [R1+0x74], R19 ;  /* 0x0000741301007387 */ /* 0x0001e80000100800 */
[----:B------:R0:W-:Y:S06]  /*e560*/  STL [R1+0x78], R2 ;  /* 0x0000780201007387 */ /* 0x0001ec0000100800 */
[----:B------:R-:W-:Y:S05]  /*e570*/  @P0 BRA `(.L_x_290) ;  /* 0x00000004006c0947 */ /* 0x000fea0003800000 */
[----:B------:R-:W2:Y:S01]  /*e580*/  S2R R14, SR_CTAID.X ;  /* 0x00000000000e7919 */ /* 0x000ea20000002500 */
[----:B------:R-:W5:Y:S01]  /*e590*/  LDC.64 R8, c[0x0][0x628] ;  /* 0x00018a00ff087b82 */ /* 0x000f620000000a00 */
[----:B------:R-:W-:Y:S01]  /*e5a0*/  ULDC UR6, c[0x0][0x150] ;  /* 0x0000540000067ab9 */ /* 0x000fe20000000800 */
[----:B------:R-:W-:Y:S01]  /*e5b0*/  IMAD.MOV.U32 R6, RZ, RZ, R19 ;  /* 0x000000ffff067224 */ /* 0x000fe200078e0013 */
[----:B------:R-:W0:Y:S01]  /*e5c0*/  S2R R16, SR_CTAID.Y ;  /* 0x0000000000107919 */ /* 0x000e220000002600 */
[----:B------:R-:W-:-:S04]  /*e5d0*/  IMAD.MOV.U32 R7, RZ, RZ, R22 ;  /* 0x000000ffff077224 */ /* 0x000fc800078e0016 */
[----:B------:R-:W0:Y:S08]  /*e5e0*/  LDC R17, c[0x0][0x144] ;  /* 0x00005100ff117b82 */ /* 0x000e300000000800 */
[----:B------:R-:W0:Y:S08]  /*e5f0*/  LDC R10, c[0x0][0x630] ;  /* 0x00018c00ff0a7b82 */ /* 0x000e300000000800 */
[----:B------:R-:W0:Y:S01]  /*e600*/  LDC.64 R12, c[0x0][0x620] ;  /* 0x00018800ff0c7b82 */ /* 0x000e220000000a00 */
[----:B-----5:R-:W-:-:S04]  /*e610*/  ISETP.NE.U32.AND P0, PT, R8, RZ, PT ;  /* 0x000000ff0800720c */ /* 0x020fc80003f05070 */
[----:B------:R-:W-:Y:S02]  /*e620*/  ISETP.NE.AND.EX P0, PT, R9, RZ, PT, P0 ;  /* 0x000000ff0900720c */ /* 0x000fe40003f05300 */
[----:B--2---:R-:W-:-:S05]  /*e630*/  I2FP.F32.U32 R0, R14 ;  /* 0x0000000e00007245 */ /* 0x004fca0000201000 */
[----:B------:R-:W-:-:S04]  /*e640*/  FMUL R0, R0, UR6 ;  /* 0x0000000600007c20 */ /* 0x000fc80008400000 */
[----:B------:R2:W0:Y:S02]  /*e650*/  F2I.U32.TRUNC.NTZ R15, R0 ;  /* 0x00000000000f7305 */ /* 0x000424000020f000 */
[----:B------:R-:W-:Y:S05]  /*e660*/  @!P0 BRA `(.L_x_291) ;  /* 0x0000000000288947 */ /* 0x000fea0003800000 */
[----:B--2---:R-:W2:Y:S02]  /*e670*/  LDC R0, c[0x0][0x634] ;  /* 0x00018d00ff007b82 */ /* 0x004ea40000000800 */
[----:B--2---:R-:W-:-:S05]  /*e680*/  IADD3 R7, P0, R19, R0, RZ ;  /* 0x0000000013077210 */ /* 0x004fca0007f1e0ff */
[----:B------:R-:W-:-:S04]  /*e690*/  IMAD.X R11, RZ, RZ, R22, P0 ;  /* 0x000000ffff0b7224 */ /* 0x000fc800000e0616 */
[----:B0-----:R-:W-:-:S04]  /*e6a0*/  IMAD.WIDE.U32 R2, R11, R8, RZ ;  /* 0x000000080b027225 */ /* 0x001fc800078e00ff */
[----:B------:R-:W-:-:S04]  /*e6b0*/  IMAD.WIDE.U32 R4, P0, R7, R9, R2 ;  /* 0x0000000907047225 */ /* 0x000fc80007800002 */
[----:B------:R-:W-:-:S04]  /*e6c0*/  IMAD.WIDE.U32 R2, R7, R8, RZ ;  /* 0x0000000807027225 */ /* 0x000fc800078e00ff */
[----:B------:R-:W-:Y:S01]  /*e6d0*/  IMAD.X R7, RZ, RZ, RZ, P0 ;  /* 0x000000ffff077224 */ /* 0x000fe200000e06ff */
[----:B------:R-:W-:Y:S01]  /*e6e0*/  IADD3 RZ, P0, R3, R4, RZ ;  /* 0x0000000403ff7210 */ /* 0x000fe20007f1e0ff */
[----:B------:R-:W-:-:S04]  /*e6f0*/  IMAD.MOV.U32 R6, RZ, RZ, R5 ;  /* 0x000000ffff067224 */ /* 0x000fc800078e0005 */
[----:B------:R-:W-:-:S08]  /*e700*/  IMAD.WIDE.U32.X R6, R11, R9, R6, P0 ;  /* 0x000000090b067225 */ /* 0x000fd000000e0406 */
.L_x_291:
[-CC-:B0-----:R-:W-:Y:S01]  /*e710*/  SHF.R.U64 R24, R6, R10.reuse, R7.reuse ;  /* 0x0000000a06187219 */ /* 0x181fe20000001207 */
[----:B------:R-:W0:Y:S01]  /*e720*/  LDC.64 R20, c[0x0][0x640] ;  /* 0x00019000ff147b82 */ /* 0x000e220000000a00 */
[----:B--2---:R-:W-:Y:S01]  /*e730*/  SHF.R.U32.HI R0, RZ, R10, R7 ;  /* 0x0000000aff007219 */ /* 0x004fe20000011607 */
[----:B------:R-:W-:Y:S01]  /*e740*/  IMAD.MOV.U32 R2, RZ, RZ, R19 ;  /* 0x000000ffff027224 */ /* 0x000fe200078e0013 */
[----:B------:R-:W-:Y:S01]  /*e750*/  IADD3 R5, P0, RZ, -R24, RZ ;  /* 0x80000018ff057210 */ /* 0x000fe20007f1e0ff */
[----:B------:R-:W-:Y:S01]  /*e760*/  IMAD.MOV R15, RZ, RZ, -R15 ;  /* 0x000000ffff0f7224 */ /* 0x000fe200078e0a0f */
[----:B------:R-:W-:Y:S01]  /*e770*/  ULDC UR6, c[0x0][0x154] ;  /* 0x0000550000067ab9 */ /* 0x000fe20000000800 */
[----:B------:R-:W-:Y:S02]  /*e780*/  IMAD.MOV.U32 R7, RZ, RZ, 0x1 ;  /* 0x00000001ff077424 */ /* 0x000fe400078e00ff */
[----:B------:R-:W2:Y:S01]  /*e790*/  LDC R4, c[0x0][0x618] ;  /* 0x00018600ff047b82 */ /* 0x000ea20000000800 */
[----:B------:R-:W-:-:S02]  /*e7a0*/  IMAD.X R3, RZ, RZ, ~R0, P0 ;  /* 0x000000ffff037224 */ /* 0x000fc400000e0e00 */
[----:B------:R-:W-:Y:S02]  /*e7b0*/  IMAD R15, R17, R15, R14 ;  /* 0x0000000f110f7224 */ /* 0x000fe400078e020e */
[-C--:B------:R-:W-:Y:S02]  /*e7c0*/  IMAD R0, R3, R12.reuse, RZ ;  /* 0x0000000c03007224 */ /* 0x080fe400078e02ff */
[----:B------:R-:W-:Y:S01]  /*e7d0*/  IMAD.MOV.U32 R3, RZ, RZ, R22 ;  /* 0x000000ffff037224 */ /* 0x000fe200078e0016 */
[----:B------:R-:W5:Y:S01]  /*e7e0*/  LDC R6, c[0x0][0x608] ;  /* 0x00018200ff067b82 */ /* 0x000f620000000800 */
[----:B------:R-:W-:-:S04]  /*e7f0*/  IMAD.WIDE.U32 R2, R5, R12, R2 ;  /* 0x0000000c05027225 */ /* 0x000fc800078e0002 */
[----:B------:R-:W-:-:S03]  /*e800*/  IMAD R5, R5, R13, R0 ;  /* 0x0000000d05057224 */ /* 0x000fc600078e0200 */
[----:B------:R-:W1:Y:S01]  /*e810*/  LDC R18, c[0x0][0x658] ;  /* 0x00019600ff127b82 */ /* 0x000e620000000800 */
[----:B------:R-:W-:Y:S01]  /*e820*/  I2FP.F32.U32 R0, R16 ;  /* 0x0000001000007245 */ /* 0x000fe20000201000 */
[----:B------:R-:W-:Y:S01]  /*e830*/  IMAD.IADD R3, R3, 0x1, R5 ;  /* 0x0000000103037824 */ /* 0x000fe200078e0205 */
[----:B0-----:R-:W-:Y:S01]  /*e840*/  ISETP.NE.U32.AND P0, PT, R20, RZ, PT ;  /* 0x000000ff1400720c */ /* 0x001fe20003f05070 */
[----:B------:R-:W-:Y:S02]  /*e850*/  IMAD.MOV.U32 R5, RZ, RZ, -0x1 ;  /* 0xffffffffff057424 */ /* 0x000fe400078e00ff */
[----:B------:R-:W-:Y:S02]  /*e860*/  FMUL R0, R0, UR6 ;  /* 0x0000000600007c20 */ /* 0x000fe40008400000 */
[----:B------:R-:W0:Y:S01]  /*e870*/  LDC R13, c[0x0][0x148] ;  /* 0x00005200ff0d7b82 */ /* 0x000e220000000800 */
[----:B--2---:R-:W-:Y:S01]  /*e880*/  SHF.R.U64 R10, R2, R4, R3 ;  /* 0x00000004020a7219 */ /* 0x004fe20000001203 */
[----:B------:R2:W0:Y:S01]  /*e890*/  F2I.U32.TRUNC.NTZ R12, R0 ;  /* 0x00000000000c7305 */ /* 0x000422000020f000 */
[----:B------:R-:W-:-:S02]  /*e8a0*/  ISETP.NE.AND.EX P0, PT, R21, RZ, PT, P0 ;  /* 0x000000ff1500720c */ /* 0x000fc40003f05300 */
[----:B------:R-:W-:-:S03]  /*e8b0*/  SHF.R.U32.HI R3, RZ, R4, R3 ;  /* 0x00000004ff037219 */ /* 0x000fc60000011603 */
[----:B------:R-:W0:Y:S01]  /*e8c0*/  LDC R14, c[0x0][0x600] ;  /* 0x00018000ff0e7b82 */ /* 0x000e220000000800 */
[-CC-:B-----5:R-:W-:Y:S02]  /*e8d0*/  SHF.R.U64 R8, R10, R6.reuse, R3.reuse ;  /* 0x000000060a087219 */ /* 0x1a0fe40000001203 */
[----:B------:R-:W-:-:S05]  /*e8e0*/  SHF.R.U32.HI R3, RZ, R6, R3 ;  /* 0x00000006ff037219 */ /* 0x000fca0000011603 */
[----:B------:R-:W0:Y:S01]  /*e8f0*/  LDC R19, c[0x0][0x648] ;  /* 0x00019200ff137b82 */ /* 0x000e220000000800 */
[-CC-:B-1----:R-:W-:Y:S02]  /*e900*/  SHF.R.U64 R11, R8, R18.reuse, R3.reuse ;  /* 0x00000012080b7219 */ /* 0x182fe40000001203 */
[-C--:B------:R-:W-:Y:S02]  /*e910*/  SHF.L.U32 R5, R5, R18.reuse, RZ ;  /* 0x0000001205057219 */ /* 0x080fe400000006ff */
[-C--:B------:R-:W-:Y:S01]  /*e920*/  SHF.R.U32.HI R3, RZ, R18.reuse, R3 ;  /* 0x00000012ff037219 */ /* 0x080fe20000011603 */
[----:B------:R-:W-:Y:S01]  /*e930*/  IMAD.MOV.U32 R2, RZ, RZ, R11 ;  /* 0x000000ffff027224 */ /* 0x000fe200078e000b */
[----:B------:R-:W-:Y:S01]  /*e940*/  SHF.L.U32 R40, R7, R18, RZ ;  /* 0x0000001207287219 */ /* 0x000fe200000006ff */
[----:B------:R-:W1:Y:S01]  /*e950*/  LDC R22, c[0x0][0x638] ;  /* 0x00018e00ff167b82 */ /* 0x000e620000000800 */
[----:B------:R-:W-:-:S07]  /*e960*/  LOP3.LUT R17, RZ, R5, RZ, 0x33, !PT ;  /* 0x00000005ff117212 */ /* 0x000fce00078e33ff */
[----:B------:R-:W0:Y:S01]  /*e970*/  LDC R23, c[0x0][0x610] ;  /* 0x00018400ff177b82 */ /* 0x000e220000000800 */
[----:B--2---:R-:W-:Y:S05]  /*e980*/  @!P0 BRA `(.L_x_292) ;  /* 0x0000000000288947 */ /* 0x004fea0003800000 */
[----:B------:R-:W2:Y:S02]  /*e990*/  LDC R0, c[0x0][0x64c] ;  /* 0x00019300ff007b82 */ /* 0x000ea40000000800 */
[----:B--2---:R-:W-:-:S05]  /*e9a0*/  IADD3 R7, P0, R11, R0, RZ ;  /* 0x000000000b077210 */ /* 0x004fca0007f1e0ff */
        /* <DEDUP_REMOVED lines=8> */
.L_x_292:
[----:B0-----:R-:W-:Y:S01]  /*ea30*/  SHF.R.U64 R0, R2, R19, R3 ;  /* 0x0000001302007219 */ /* 0x001fe20000001203 */
[----:B------:R-:W-:Y:S01]  /*ea40*/  VIADD R3, R14, 0xffffffff ;  /* 0xffffffff0e037836 */ /* 0x000fe20000000000 */
[----:B------:R-:W-:Y:S01]  /*ea50*/  LOP3.LUT R5, R8, R17, RZ, 0xc0, !PT ;  /* 0x0000001108057212 */ /* 0x000fe200078ec0ff */
[----:B------:R-:W-:Y:S01]  /*ea60*/  IMAD.MOV R12, RZ, RZ, -R12 ;  /* 0x000000ffff0c7224 */ /* 0x000fe200078e0a0c */
[----:B------:R-:W-:Y:S01]  /*ea70*/  R2UR UR12, R24 ;  /* 0x00000000180c72ca */ /* 0x000fe200000e0000 */
[----:B------:R-:W-:Y:S01]  /*ea80*/  IMAD.MOV R2, RZ, RZ, -R0 ;  /* 0x000000ffff027224 */ /* 0x000fe200078e0a00 */
[----:B------:R-:W-:Y:S01]  /*ea90*/  LOP3.LUT R3, R10, R3, RZ, 0xc0, !PT ;  /* 0x000000030a037212 */ /* 0x000fe200078ec0ff */
[----:B------:R-:W-:Y:S02]  /*eaa0*/  IMAD R40, R40, R0, R5 ;  /* 0x0000000028287224 */ /* 0x000fe400078e0205 */
[----:B------:R-:W-:Y:S02]  /*eab0*/  @P4 IMAD R15, R13, R12, R16 ;  /* 0x0000000c0d0f4224 */ /* 0x000fe400078e0210 */
[----:B-1----:R-:W-:-:S02]  /*eac0*/  IMAD R0, R2, R22, R11 ;  /* 0x0000001602007224 */ /* 0x002fc400078e020b */
[----:B------:R-:W-:Y:S02]  /*ead0*/  IMAD R40, R40, R23, R15 ;  /* 0x0000001728287224 */ /* 0x000fe400078e020f */
[----:B------:R-:W-:Y:S02]  /*eae0*/  IMAD R3, R0, R14, R3 ;  /* 0x0000000e00037224 */ /* 0x000fe400078e0203 */
[----:B------:R-:W-:-:S03]  /*eaf0*/  IMAD.MOV.U32 R0, RZ, RZ, 0x1 ;  /* 0x00000001ff007424 */ /* 0x000fc600078e00ff */
[----:B------:R-:W-:Y:S02]  /*eb00*/  SEL R2, R3, R40, !P4 ;  /* 0x0000002803027207 */ /* 0x000fe40006000000 */
[----:B------:R-:W-:-:S03]  /*eb10*/  SEL R40, R40, R3, !P4 ;  /* 0x0000000328287207 */ /* 0x000fc60006000000 */
[----:B------:R2:W-:Y:S04]  /*eb20*/  STL [R1+0x78], R2 ;  /* 0x0000780201007387 */ /* 0x0005e80000100800 */
.L_x_290:
[----:B------:R-:W-:Y:S01]  /*eb30*/  UIADD3 UR5, UR9, UR5, URZ ;  /* 0x0000000509057290 */ /* 0x000fe2000fffe03f */
[----:B------:R0:W-:Y:S01]  /*eb40*/  STL [R1+0x7c], R40 ;  /* 0x00007c2801007387 */ /* 0x0001e20000100800 */
[----:B------:R-:W-:Y:S02]  /*eb50*/  LOP3.LUT P0, RZ, R0, 0xff, RZ, 0xc0, !PT ;  /* 0x000000ff00ff7812 */ /* 0x000fe4000780c0ff */
[----:B------:R-:W-:Y:S02]  /*eb60*/  USHF.R.U32.HI UR6, URZ, 0x2, UR5 ;  /* 0x000000023f067899 */ /* 0x000fe40008011605 */
[----:B------:R-:W-:Y:S02]  /*eb70*/  UISETP.GT.U32.AND UP0, UPT, UR5, 0x3, UPT ;  /* 0x000000030500788c */ /* 0x000fe4000bf04070 */
[----:B------:R-:W-:Y:S02]  /*eb80*/  ULOP3.LUT UR6, UR6, 0x1, URZ, 0xc0, !UPT ;  /* 0x0000000106067892 */ /* 0x000fe4000f8ec03f */
[----:B------:R-:W-:-:S02]  /*eb90*/  UISETP.LT.U32.AND UP0, UPT, UR9, 0x4, UP0 ;  /* 0x000000040900788c */ /* 0x000fc40008701070 */
[----:B------:R-:W-:Y:S02]  /*eba0*/  UISETP.NE.U32.AND UP1, UPT, UR6, 0x1, UPT ;  /* 0x000000010600788c */ /* 0x000fe4000bf25070 */
[----:B------:R-:W-:Y:S02]  /*ebb0*/  USEL UR7, URZ, 0x1, !UP0 ;  /* 0x000000013f077887 */ /* 0x000fe4000c000000 */
[----:B------:R-:W-:Y:S02]  /*ebc0*/  UISETP.GT.U32.AND UP1, UPT, UR9, 0x3, !UP1 ;  /* 0x000000030900788c */ /* 0x000fe4000cf24070 */
[----:B------:R-:W-:Y:S02]  /*ebd0*/  ULOP3.LUT UR5, UR5, 0x3, URZ, 0xc0, !UPT ;  /* 0x0000000305057892 */ /* 0x000fe4000f8ec03f */
[----:B------:R-:W-:-:S04]  /*ebe0*/  USEL UR6, URZ, 0x1, !UP1 ;  /* 0x000000013f067887 */ /* 0x000fc8000c800000 */
[----:B------:R-:W-:Y:S01]  /*ebf0*/  ULOP3.LUT UR4, UR6, UR4, UR7, 0x96, !UPT ;  /* 0x0000000406047292 */ /* 0x000fe2000f8e9607 */
[----:B0-----:R-:W-:Y:S11]  /*ec00*/  @P0 BRA `(.L_x_293) ;  /* 0xffffff2400040947 */ /* 0x001ff6000383ffff */
[----:B------:R-:W-:Y:S05]  /*ec10*/  EXIT ;  /* 0x000000000000794d */ /* 0x000fea0003800000 */
.L_x_3:
[----:B------:R-:W2:Y:S01]  /*ec20*/  LDL R16, [R1+0x74] ;  /* 0x0000740001107983 */ /* 0x000ea20000100800 */
[----:B------:R-:W-:-:S03]  /*ec30*/  ULDC.64 UR4, c[0x0][0x650] ;  /* 0x0001940000047ab9 */ /* 0x000fc60000000a00 */
[----:B------:R-:W3:Y:S01]  /*ec40*/  LDL R17, [R1+0x70] ;  /* 0x0000700001117983 */ /* 0x000ee20000100800 */
[----:B------:R-:W-:Y:S01]  /*ec50*/  PRMT R4, RZ, 0x7610, R4 ;  /* 0x00007610ff047816 */ /* 0x000fe20000000004 */
[----:B------:R-:W-:Y:S02]  /*ec60*/  IMAD.MOV.U32 R5, RZ, RZ, -0x1 ;  /* 0xffffffffff057424 */ /* 0x000fe400078e00ff */
[----:B------:R-:W-:Y:S02]  /*ec70*/  IMAD.MOV.U32 R6, RZ, RZ, -0x1 ;  /* 0xffffffffff067424 */ /* 0x000fe400078e00ff */
[----:B------:R-:W-:Y:S01]  /*ec80*/  IMAD.MOV.U32 R11, RZ, RZ, -0x1 ;  /* 0xffffffffff0b7424 */ /* 0x000fe200078e00ff */
[----:B--2---:R-:W-:-:S04]  /*ec90*/  ISETP.GE.U32.AND P0, PT, R16, UR4, PT ;  /* 0x0000000410007c0c */ /* 0x004fc8000bf06070 */
[----:B---3--:R-:W-:-:S13]  /*eca0*/  ISETP.GE.U32.AND.EX P0, PT, R17, UR5, PT, P0 ;  /* 0x0000000511007c0c */ /* 0x008fda000bf06100 */
[----:B------:R-:W-:Y:S05]  /*ecb0*/  @P0 BRA `(.L_x_294) ;  /* 0x00000004005c0947 */ /* 0x000fea0003800000 */
        /* <DEDUP_REMOVED lines=18> */
.L_x_295:
[-CC-:B------:R-:W-:Y:S01]  /*ede0*/  SHF.R.U64 R11, R8, R12.reuse, R9.reuse ;  /* 0x0000000c080b7219 */ /* 0x180fe20000001209 */
[----:B------:R-:W0:Y:S01]  /*edf0*/  LDC.64 R20, c[0x0][0x640] ;  /* 0x00019000ff147b82 */ /* 0x000e220000000a00 */
[----:B------:R-:W-:Y:S01]  /*ee00*/  SHF.R.U32.HI R3, RZ, R12, R9 ;  /* 0x0000000cff037219 */ /* 0x000fe20000011609 */
[----:B------:R-:W-:Y:S01]  /*ee10*/  ULDC UR4, c[0x0][0x150] ;  /* 0x0000540000047ab9 */ /* 0x000fe20000000800 */
[----:B------:R-:W-:Y:S01]  /*ee20*/  IADD3 R7, P0, RZ, -R11, RZ ;  /* 0x8000000bff077210 */ /* 0x000fe20007f1e0ff */
[----:B------:R-:W-:Y:S01]  /*ee30*/  IMAD.MOV.U32 R4, RZ, RZ, R16 ;  /* 0x000000ffff047224 */ /* 0x000fe200078e0010 */
[----:B------:R-:W-:Y:S01]  /*ee40*/  I2FP.F32.U32 R6, R2 ;  /* 0x0000000200067245 */ /* 0x000fe20000201000 */
[----:B------:R-:W-:Y:S02]  /*ee50*/  IMAD.MOV.U32 R5, RZ, RZ, R17 ;  /* 0x000000ffff057224 */ /* 0x000fe400078e0011 */
[----:B------:R-:W1:Y:S01]  /*ee60*/  LDC R10, c[0x0][0x618] ;  /* 0x00018600ff0a7b82 */ /* 0x000e620000000800 */
[----:B------:R-:W-:-:S02]  /*ee70*/  IMAD.X R3, RZ, RZ, ~R3, P0 ;  /* 0x000000ffff037224 */ /* 0x000fc400000e0e03 */
[----:B------:R-:W-:Y:S01]  /*ee80*/  FMUL R9, R6, UR4 ;  /* 0x0000000406097c20 */ /* 0x000fe20008400000 */
[----:B------:R-:W-:Y:S01]  /*ee90*/  IMAD.WIDE.U32 R4, R7, R14, R4 ;  /* 0x0000000e07047225 */ /* 0x000fe200078e0004 */
[----:B------:R-:W-:-:S03]  /*eea0*/  ULDC UR4, c[0x0][0x154] ;  /* 0x0000550000047ab9 */ /* 0x000fc60000000800 */
[----:B------:R-:W-:Y:S01]  /*eeb0*/  IMAD R6, R3, R14, RZ ;  /* 0x0000000e03067224 */ /* 0x000fe200078e02ff */
[----:B------:R-:W2:Y:S01]  /*eec0*/  LDC R13, c[0x0][0x144] ;  /* 0x00005100ff0d7b82 */ /* 0x000ea20000000800 */
[----:B------:R-:W3:Y:S02]  /*eed0*/  F2I.U32.TRUNC.NTZ R9, R9 ;  /* 0x0000000900097305 */ /* 0x000ee4000020f000 */
[----:B------:R-:W-:Y:S02]  /*eee0*/  IMAD R3, R7, R15, R6 ;  /* 0x0000000f07037224 */ /* 0x000fe400078e0206 */
[----:B------:R-:W-:Y:S02]  /*eef0*/  IMAD.MOV.U32 R6, RZ, RZ, -0x1 ;  /* 0xffffffffff067424 */ /* 0x000fe400078e00ff */
[----:B------:R-:W-:Y:S01]  /*ef00*/  IMAD.IADD R3, R5, 0x1, R3 ;  /* 0x0000000105037824 */ /* 0x000fe200078e0203 */
[----:B------:R-:W4:Y:S01]  /*ef10*/  LDC R12, c[0x0][0x608] ;  /* 0x00018200ff0c7b82 */ /* 0x000f220000000800 */
[----:B------:R-:W-:-:S02]  /*ef20*/  I2FP.F32.U32 R5, R0 ;  /* 0x0000000000057245 */ /* 0x000fc40000201000 */
[----:B0-----:R-:W-:-:S03]  /*ef30*/  ISETP.NE.U32.AND P0, PT, R20, RZ, PT ;  /* 0x000000ff1400720c */ /* 0x001fc60003f05070 */
[----:B------:R-:W-:Y:S01]  /*ef40*/  FMUL R5, R5, UR4 ;  /* 0x0000000405057c20 */ /* 0x000fe20008400000 */
[----:B------:R-:W-:Y:S01]  /*ef50*/  ISETP.NE.AND.EX P0, PT, R21, RZ, PT, P0 ;  /* 0x000000ff1500720c */ /* 0x000fe20003f05300 */
[----:B------:R-:W0:Y:S01]  /*ef60*/  LDC R7, c[0x0][0x658] ;  /* 0x00019600ff077b82 */ /* 0x000e220000000800 */
[-C--:B-1----:R-:W-:Y:S01]  /*ef70*/  SHF.R.U64 R8, R4, R10.reuse, R3 ;  /* 0x0000000a04087219 */ /* 0x082fe20000001203 */
[----:B---3--:R-:W-:Y:S01]  /*ef80*/  IMAD.MOV R4, RZ, RZ, -R9 ;  /* 0x000000ffff047224 */ /* 0x008fe200078e0a09 */
[----:B------:R-:W-:Y:S02]  /*ef90*/  SHF.R.U32.HI R3, RZ, R10, R3 ;  /* 0x0000000aff037219 */ /* 0x000fe40000011603 */
[----:B------:R1:W3:Y:S03]  /*efa0*/  F2I.U32.TRUNC.NTZ R10, R5 ;  /* 0x00000005000a7305 */ /* 0x0002e6000020f000 */
[----:B------:R-:W1:Y:S01]  /*efb0*/  LDC R17, c[0x0][0x148] ;  /* 0x00005200ff117b82 */ /* 0x000e620000000800 */
[----:B--2---:R-:W-:-:S02]  /*efc0*/  IMAD R19, R13, R4, R2 ;  /* 0x000000040d137224 */ /* 0x004fc400078e0202 */
[----:B------:R-:W-:-:S05]  /*efd0*/  IMAD.MOV.U32 R4, RZ, RZ, 0x1 ;  /* 0x00000001ff047424 */ /* 0x000fca00078e00ff */
[----:B------:R-:W2:Y:S01]  /*efe0*/  LDC R14, c[0x0][0x600] ;  /* 0x00018000ff0e7b82 */ /* 0x000ea20000000800 */
[-CC-:B----4-:R-:W-:Y:S02]  /*eff0*/  SHF.R.U64 R13, R8, R12.reuse, R3.reuse ;  /* 0x0000000c080d7219 */ /* 0x190fe40000001203 */
[----:B------:R-:W-:-:S05]  /*f000*/  SHF.R.U32.HI R2, RZ, R12, R3 ;  /* 0x0000000cff027219 */ /* 0x000fca0000011603 */
[----:B------:R-:W4:Y:S01]  /*f010*/  LDC R16, c[0x0][0x648] ;  /* 0x00019200ff107b82 */ /* 0x000f220000000800 */
[-CC-:B0-----:R-:W-:Y:S02]  /*f020*/  SHF.R.U64 R15, R13, R7.reuse, R2.reuse ;  /* 0x000000070d0f7219 */ /* 0x181fe40000001202 */
[-C--:B------:R-:W-:Y:S02]  /*f030*/  SHF.L.U32 R6, R6, R7.reuse, RZ ;  /* 0x0000000706067219 */ /* 0x080fe400000006ff */
[-C--:B------:R-:W-:Y:S01]  /*f040*/  SHF.R.U32.HI R3, RZ, R7.reuse, R2 ;  /* 0x00000007ff037219 */ /* 0x080fe20000011602 */
[----:B------:R-:W-:Y:S01]  /*f050*/  IMAD.MOV.U32 R2, RZ, RZ, R15 ;  /* 0x000000ffff027224 */ /* 0x000fe200078e000f */
[----:B------:R-:W-:Y:S01]  /*f060*/  SHF.L.U32 R12, R4, R7, RZ ;  /* 0x00000007040c7219 */ /* 0x000fe200000006ff */
[----:B------:R-:W0:Y:S01]  /*f070*/  LDC R18, c[0x0][0x638] ;  /* 0x00018e00ff127b82 */ /* 0x000e220000000800 */
[----:B------:R-:W-:-:S07]  /*f080*/  LOP3.LUT R22, RZ, R6, RZ, 0x33, !PT ;  /* 0x00000006ff167212 */ /* 0x000fce00078e33ff */
        /* <DEDUP_REMOVED lines=12> */
.L_x_296:
[----:B----4-:R-:W-:Y:S01]  /*f150*/  SHF.R.U64 R3, R2, R16, R3 ;  /* 0x0000001002037219 */ /* 0x010fe20000001203 */
[----:B--2---:R-:W-:Y:S01]  /*f160*/  VIADD R5, R14, 0xffffffff ;  /* 0xffffffff0e057836 */ /* 0x004fe20000000000 */
[----:B------:R-:W-:Y:S01]  /*f170*/  LOP3.LUT R2, R13, R22, RZ, 0xc0, !PT ;  /* 0x000000160d027212 */ /* 0x000fe200078ec0ff */
[----:B------:R-:W-:Y:S02]  /*f180*/  IMAD.MOV R10, RZ, RZ, -R10 ;  /* 0x000000ffff0a7224 */ /* 0x000fe400078e0a0a */
[----:B------:R-:W-:Y:S02]  /*f190*/  IMAD.MOV R4, RZ, RZ, -R3 ;  /* 0x000000ffff047224 */ /* 0x000fe400078e0a03 */
[----:B------:R-:W-:Y:S01]  /*f1a0*/  IMAD R2, R12, R3, R2 ;  /* 0x000000030c027224 */ /* 0x000fe200078e0202 */
[----:B------:R-:W-:Y:S01]  /*f1b0*/  LOP3.LUT R3, R8, R5, RZ, 0xc0, !PT ;  /* 0x0000000508037212 */ /* 0x000fe200078ec0ff */
[----:B------:R-:W-:Y:S02]  /*f1c0*/  @P4 IMAD R19, R17, R10, R0 ;  /* 0x0000000a11134224 */ /* 0x000fe400078e0200 */
[----:B0-----:R-:W-:-:S02]  /*f1d0*/  IMAD R0, R4, R18, R15 ;  /* 0x0000001204007224 */ /* 0x001fc400078e020f */
[----:B------:R-:W-:Y:S02]  /*f1e0*/  IMAD R5, R2, R23, R19 ;  /* 0x0000001702057224 */ /* 0x000fe400078e0213 */
[----:B------:R-:W-:Y:S02]  /*f1f0*/  IMAD R0, R0, R14, R3 ;  /* 0x0000000e00007224 */ /* 0x000fe400078e0203 */
[----:B------:R-:W-:-:S03]  /*f200*/  IMAD.MOV.U32 R4, RZ, RZ, 0x1 ;  /* 0x00000001ff047424 */ /* 0x000fc600078e00ff */
[----:B------:R-:W-:Y:S02]  /*f210*/  SEL R6, R0, R5, !P4 ;  /* 0x0000000500067207 */ /* 0x000fe40006000000 */
[----:B------:R-:W-:-:S07]  /*f220*/  SEL R5, R5, R0, !P4 ;  /* 0x0000000005057207 */ /* 0x000fce0006000000 */
.L_x_294:
[----:B------:R-:W-:-:S08]  /*f230*/  NOP ;  /* 0x0000000000007918 */ /* 0x000fd00000000000 */
[----:B------:R-:W0:-:S00]  /*f240*/  USETMAXREG.DEALLOC.CTAPOOL 0x28 ;  /* 0x00000028000079c8 */ /* 0x000e0000080e0500 */
[----:B------:R-:W-:-:S13]  /*f250*/  ISETP.NE.AND P0, PT, RZ, UR8, PT ;  /* 0x00000008ff007c0c */ /* 0x000fda000bf05270 */
[----:B------:R-:W-:Y:S05]  /*f260*/  @P0 EXIT ;  /* 0x000000000000094d */ /* 0x000fea0003800000 */
[----:B0-----:R-:W-:Y:S01]  /*f270*/  LOP3.LUT P0, RZ, R4, 0xff, RZ, 0xc0, !PT ;  /* 0x000000ff04ff7812 */ /* 0x001fe2000780c0ff */
[----:B------:R-:W-:Y:S02]  /*f280*/  IMAD.MOV.U32 R0, RZ, RZ, 0x1 ;  /* 0x00000001ff007424 */ /* 0x000fe400078e00ff */
[----:B------:R-:W-:-:S10]  /*f290*/  IMAD.MOV.U32 R8, RZ, RZ, RZ ;  /* 0x000000ffff087224 */ /* 0x000fd400078e00ff */
[----:B------:R-:W-:Y:S05]  /*f2a0*/  @!P0 BRA `(.L_x_297) ;  /* 0x0000000c00548947 */ /* 0x000fea0003800000 */
[----:B------:R-:W0:Y:S01]  /*f2b0*/  S2R R2, SR_TID.X ;  /* 0x0000000000027919 */ /* 0x000e220000002100 */
[----:B------:R-:W-:Y:S01]  /*f2c0*/  ULDC UR4, c[0x0][0x28c] ;  /* 0x0000a30000047ab9 */ /* 0x000fe20000000800 */
[----:B------:R-:W-:Y:S01]  /*f2d0*/  ULDC UR6, c[0x0][0x658] ;  /* 0x0001960000067ab9 */ /* 0x000fe20000000800 */
[----:B------:R-:W-:Y:S01]  /*f2e0*/  UIADD3 UR10, UR4, 0x7f, URZ ;  /* 0x0000007f040a7890 */ /* 0x000fe2000fffe03f */
[----:B------:R-:W-:Y:S01]  /*f2f0*/  BSSY B0, `(.L_x_297) ;  /* 0x00000d0000007945 */ /* 0x000fe20003800000 */
[----:B------:R-:W-:Y:S01]  /*f300*/  UMOV UR7, 0xffffffff ;  /* 0xffffffff00077882 */ /* 0x000fe20000000000 */
[----:B------:R-:W-:Y:S01]  /*f310*/  ULDC UR5, c[0x0][0x600] ;  /* 0x0001800000057ab9 */ /* 0x000fe20000000800 */
[----:B------:R-:W-:Y:S01]  /*f320*/  UMOV UR9, 0x1 ;  /* 0x0000000100097882 */ /* 0x000fe20000000000 */
[----:B------:R-:W-:Y:S01]  /*f330*/  USHF.L.U32 UR7, UR7, UR6, URZ ;  /* 0x0000000607077299 */ /* 0x000fe2000800063f */
[----:B------:R-:W-:Y:S01]  /*f340*/  IMAD.MOV.U32 R9, RZ, RZ, 0x1 ;  /* 0x00000001ff097424 */ /* 0x000fe200078e00ff */
[----:B------:R-:W-:Y:S01]  /*f350*/  UIADD3 UR4, UR5, -0x1, URZ ;  /* 0xffffffff05047890 */ /* 0x000fe2000fffe03f */
[----:B------:R-:W-:Y:S01]  /*f360*/  IMAD.MOV.U32 R0, RZ, RZ, 0x1 ;  /* 0x00000001ff007424 */ /* 0x000fe200078e00ff */
[----:B------:R-:W-:Y:S01]  /*f370*/  USHF.R.S32.HI UR11, URZ, 0x1f, UR10 ;  /* 0x0000001f3f0b7899 */ /* 0x000fe2000801140a */
[----:B------:R-:W-:Y:S01]  /*f380*/  IMAD.MOV.U32 R8, RZ, RZ, RZ ;  /* 0x000000ffff087224 */ /* 0x000fe200078e00ff */
[----:B------:R-:W-:Y:S01]  /*f390*/  ULDC UR8, c[0x0][0xc] ;  /* 0x0000030000087ab9 */ /* 0x000fe20000000800 */
[----:B------:R-:W-:-:S02]  /*f3a0*/  USHF.L.U32 UR5, UR9, UR6, URZ ;  /* 0x0000000609057299 */ /* 0x000fc4000800063f */
[----:B------:R-:W-:Y:S01]  /*f3b0*/  ULEA.HI UR11, UR11, UR10, URZ, 0x7 ;  /* 0x0000000a0b0b7291 */ /* 0x000fe2000f8f383f */
[----:B------:R-:W-:Y:S01]  /*f3c0*/  ULDC UR9, c[0x0][0x10] ;  /* 0x0000040000097ab9 */ /* 0x000fe20000000800 */
[----:B------:R-:W-:Y:S02]  /*f3d0*/  ULOP3.LUT UR6, URZ, UR7, URZ, 0x33, !UPT ;  /* 0x000000073f067292 */ /* 0x000fe4000f8e333f */
[----:B------:R-:W-:Y:S01]  /*f3e0*/  UIMAD.WIDE.U32 UR8, UR8, UR9, URZ ;  /* 0x00000009080872a5 */ /* 0x000fe2000f8e003f */
[----:B------:R-:W-:Y:S01]  /*f3f0*/  ULDC UR7, c[0x0][0x14] ;  /* 0x0000050000077ab9 */ /* 0x000fe20000000800 */
[----:B------:R-:W-:Y:S02]  /*f400*/  USHF.R.S32.HI UR20, URZ, 0x7, UR11 ;  /* 0x000000073f147899 */ /* 0x000fe4000801140b */
[----:B------:R-:W-:Y:S02]  /*f410*/  UIMAD.WIDE.U32 UR22, UR8, UR7, URZ ;  /* 0x00000007081672a5 */ /* 0x000fe4000f8e003f */
[----:B------:R-:W-:-:S02]  /*f420*/  UIMAD UR18, UR9, UR7, URZ ;  /* 0x00000007091272a4 */ /* 0x000fc4000f8e023f */
[----:B------:R-:W-:Y:S01]  /*f430*/  ULOP3.LUT UR26, UR13, 0x2, URZ, 0xfc, !UPT ;  /* 0x000000020d1a7892 */ /* 0x000fe2000f8efc3f */
[C---:B0-----:R-:W-:Y:S01]  /*f440*/  LOP3.LUT P3, RZ, R2.reuse, 0x7f, RZ, 0xc0, !PT ;  /* 0x0000007f02ff7812 */ /* 0x041fe2000786c0ff */
[----:B------:R-:W-:Y:S01]  /*f450*/  UIADD3 UR18, UR23, UR18, URZ ;  /* 0x0000001217127290 */ /* 0x000fe2000fffe03f */
[----:B------:R-:W-:Y:S01]  /*f460*/  LOP3.LUT P0, RZ, R2, 0x1f, RZ, 0xc0, !PT ;  /* 0x0000001f02ff7812 */ /* 0x000fe2000780c0ff */
[----:B------:R-:W-:Y:S01]  /*f470*/  UIADD3 UR27, UR20, 0x1, URZ ;  /* 0x00000001141b7890 */ /* 0x000fe2000fffe03f */
[----:B------:R-:W-:Y:S02]  /*f480*/  ULDC.64 UR24, c[0x0][0x198] ;  /* 0x0000660000187ab9 */ /* 0x000fe40000000a00 */
[----:B------:R-:W-:-:S13]  /*f490*/  PLOP3.LUT P0, PT, P0, P3, PT, 0x8a, 0x0 ;  /* 0x000000000000781c */ /* 0x000fda0000707172 */
.L_x_309:
[----:B------:R-:W-:-:S03]  /*f4a0*/  UMOV UR7, 0xffffffff ;  /* 0xffffffff00077882 */ /* 0x000fc60000000000 */
[----:B------:R-:W-:Y:S05]  /*f4b0*/  BRA.DIV UR7, `(.L_x_298) ;  /* 0x0000000e07cc7947 */ /* 0x000fea000b800000 */
[----:B------:R-:W-:-:S13]  /*f4c0*/  ELECT P1, URZ, PT ;  /* 0x00000000003f782f */ /* 0x000fda0003820000 */
.L_x_320:
[----:B------:R-:W0:Y:S01]  /*f4d0*/  LDC R2, c[0x0][0x28c] ;  /* 0x0000a300ff027b82 */ /* 0x000e220000000800 */
[----:B------:R-:W-:Y:S01]  /*f4e0*/  BSSY B1, `(.L_x_299) ;  /* 0x0000038000017945 */ /* 0x000fe20003800000 */
[----:B0-----:R-:W-:-:S13]  /*f4f0*/  ISETP.LT.OR P1, PT, R2, 0x1, !P1 ;  /* 0x000000010200780c */ /* 0x001fda0004f21670 */
[----:B------:R-:W-:Y:S05]  /*f500*/  @P1 BRA `(.L_x_300) ;  /* 0x0000000000d41947 */ /* 0x000fea0003800000 */
[----:B------:R-:W-:Y:S02]  /*f510*/  IMAD.SHL.U32 R6, R6, 0x80, RZ ;  /* 0x0000008006067824 */ /* 0x000fe400078e00ff */
[----:B------:R-:W-:Y:S02]  /*f520*/  IMAD.SHL.U32 R7, R5, 0x100, RZ ;  /* 0x0000010005077824 */ /* 0x000fe400078e00ff */
[----:B------:R-:W-:Y:S02]  /*f530*/  IMAD.MOV.U32 R12, RZ, RZ, RZ ;  /* 0x000000ffff0c7224 */ /* 0x000fe400078e00ff */
[----:B------:R-:W-:Y:S02]  /*f540*/  IMAD.U32 R14, RZ, RZ, UR27 ;  /* 0x0000001bff0e7e24 */ /* 0x000fe4000f8e00ff */
[----:B------:R-:W-:Y:S02]  /*f550*/  IMAD.MOV.U32 R2, RZ, RZ, R0 ;  /* 0x000000ffff027224 */ /* 0x000fe400078e0000 */
[----:B------:R-:W-:-:S07]  /*f560*/  IMAD.MOV.U32 R3, RZ, RZ, R8 ;  /* 0x000000ffff037224 */ /* 0x000fce00078e0008 */
.L_x_304:
[----:B------:R-:W0:Y:S01]  /*f570*/  S2R R5, SR_CgaCtaId ;  /* 0x0000000000057919 */ /* 0x000e220000008800 */
[----:B------:R-:W-:-:S04]  /*f580*/  MOV R4, 0x400 ;  /* 0x0000040000047802 */ /* 0x000fc80000000f00 */
[----:B0-----:R-:W-:Y:S02]  /*f590*/  LEA R10, R5, R4, 0x18 ;  /* 0x00000004050a7211 */ /* 0x001fe400078ec0ff */
[----:B------:R-:W-:Y:S01]  /*f5a0*/  SHF.L.U32 R4, R2, 0x1f, RZ ;  /* 0x0000001f02047819 */ /* 0x000fe200000006ff */
[----:B------:R-:W0:Y:S02]  /*f5b0*/  @!P3 LDC R5, c[0x0][0x500] ;  /* 0x00014000ff05bb82 */ /* 0x000e240000000800 */
[----:B------:R-:W-:-:S04]  /*f5c0*/  IMAD R13, R3, 0x8, R10 ;  /* 0x00000008030d7824 */ /* 0x000fc800078e020a */
[----:B------:R-:W1:Y:S02]  /*f5d0*/  SYNCS.PHASECHK.TRANS64.TRYWAIT P1, [R13+URZ+0x20], R4 ;  /* 0x000020040d0075a7 */ /* 0x000e64000802017f */
[----:B-1----:R-:W-:Y:S05]  /*f5e0*/  @!P1 BRA `(.L_x_301) ;  /* 0x0000000c00a09947 */ /* 0x002fea0003800000 */
.L_x_321:
[----:B------:R-:W-:Y:S01]  /*f5f0*/  UPRMT UR7, UR26, 0x9910, URZ ;  /* 0x000099101a077896 */ /* 0x000fe2000800003f */
[----:B0-----:R0:W-:Y:S03]  /*f600*/  @!P3 SYNCS.ARRIVE.TRANS64 RZ, [R13+URZ], R5 ;  /* 0x000000050dffb9a7 */ /* 0x0011e6000800003f */
[----:B------:R-:W-:-:S06]  /*f610*/  UISETP.NE.AND UP0, UPT, UR7, 0x2, UPT ;  /* 0x000000020700788c */ /* 0x000fcc000bf05270 */
[----:B------:R-:W-:-:S13]  /*f620*/  PLOP3.LUT P1, PT, PT, PT, UP0, 0x80, 0x0 ;  /* 0x000000000000781c */ /* 0x000fda0003f2f008 */
[----:B0-----:R-:W-:Y:S05]  /*f630*/  @P1 BRA `(.L_x_302) ;  /* 0x0000000000041947 */ /* 0x001fea0003800000 */
[----:B------:R-:W-:Y:S01]  /*f640*/  BPT.TRAP 0x1 ;  /* 0x000000040000795c */ /* 0x000fe20000300000 */
.L_x_302:
[----:B------:R-:W-:Y:S05]  /*f650*/  @P0 BRA `(.L_x_303) ;  /* 0x0000000000040947 */ /* 0x000fea0003800000 */
[----:B------:R-:W-:Y:S01]  /*f660*/  BPT.TRAP 0x1 ;  /* 0x000000040000795c */ /* 0x000fe20000300000 */
.L_x_303:
[--C-:B-1----:R-:W-:Y:S01]  /*f670*/  IMAD R4, R3, 0x8000, R10.reuse ;  /* 0x0000800003047824 */ /* 0x102fe200078e020a */
[----:B------:R-:W-:Y:S01]  /*f680*/  R2UR UR9, R13 ;  /* 0x000000000d0972ca */ /* 0x000fe200000e0000 */
[----:B------:R-:W-:Y:S01]  /*f690*/  IMAD R10, R3, 0x4000, R10 ;  /* 0x00004000030a7824 */ /* 0x000fe200078e020a */
[----:B------:R-:W-:Y:S01]  /*f6a0*/  UIADD3 UR14, UP0, UR24, 0xf0, URZ ;  /* 0x000000f0180e7890 */ /* 0x000fe2000ff1e03f */
[----:B------:R-:W-:Y:S01]  /*f6b0*/  VIADD R14, R14, 0xffffffff ;  /* 0xffffffff0e0e7836 */ /* 0x000fe20000000000 */
[----:B------:R-:W-:Y:S01]  /*f6c0*/  R2UR UR7, R4 ;  /* 0x00000000040772ca */ /* 0x000fe200000e0000 */
[----:B------:R-:W-:Y:S01]  /*f6d0*/  UIADD3 UR28, UP1, UR24, 0x1f0, URZ ;  /* 0x000001f0181c7890 */ /* 0x000fe2000ff3e03f */
[----:B------:R-:W-:Y:S01]  /*f6e0*/  R2UR UR8, R10 ;  /* 0x000000000a0872ca */ /* 0x000fe200000e0000 */
[----:B------:R-:W-:Y:S01]  /*f6f0*/  UIADD3.X UR15, URZ, UR25, URZ, UP0, !UPT ;  /* 0x000000193f0f7290 */ /* 0x000fe200087fe43f */
[----:B------:R-:W-:Y:S01]  /*f700*/  R2UR UR11, R7 ;  /* 0x00000000070b72ca */ /* 0x000fe200000e0000 */
[----:B------:R-:W-:Y:S01]  /*f710*/  VIADD R3, R3, 0x1 ;  /* 0x0000000103037836 */ /* 0x000fe20000000000 */
[----:B------:R-:W-:Y:S01]  /*f720*/  R2UR UR10, R12 ;  /* 0x000000000c0a72ca */ /* 0x000fe200000e0000 */
[----:B------:R-:W-:Y:S01]  /*f730*/  UIADD3.X UR29, URZ, UR25, URZ, UP1, !UPT ;  /* 0x000000193f1d7290 */ /* 0x000fe20008ffe43f */
[----:B------:R-:W-:Y:S01]  /*f740*/  R2UR UR12, R11 ;  /* 0x000000000b0c72ca */ /* 0x000fe200000e0000 */
[----:B------:R-:W-:Y:S01]  /*f750*/  UMOV UR16, 0x0 ;  /* 0x0000000000107882 */ /* 0x000fe20000000000 */
[----:B------:R-:W-:Y:S01]  /*f760*/  R2UR UR21, R6 ;  /* 0x00000000061572ca */ /* 0x000fe200000e0000 */
[----:B------:R-:W-:Y:S01]  /*f770*/  UMOV UR17, 0x10000000 ;  /* 0x1000000000117882 */ /* 0x000fe20000000000 */
[----:B------:R-:W-:Y:S01]  /*f780*/  ISETP.GT.AND P2, PT, R14, 0x1, PT ;  /* 0x000000010e00780c */ /* 0x000fe20003f44270 */
[----:B------:R-:W-:Y:S01]  /*f790*/  UIADD3 UR7, UR7, 0x100, URZ ;  /* 0x0000010007077890 */ /* 0x000fe2000fffe03f */
[----:B------:R-:W-:Y:S01]  /*f7a0*/  ISETP.NE.AND P1, PT, R3, 0x4, PT ;  /* 0x000000040300780c */ /* 0x000fe20003f25270 */
[----:B------:R-:W-:Y:S01]  /*f7b0*/  UIADD3 UR19, UR8, 0x20100, URZ ;  /* 0x0002010008137890 */ /* 0x000fe2000fffe03f */
[----:B------:R-:W-:-:S02]  /*f7c0*/  VIADD R12, R12, 0x80 ;  /* 0x000000800c0c7836 */ /* 0x000fc40000000000 */
[----:B------:R-:W-:Y:S02]  /*f7d0*/  SEL R5, RZ, 0x1, P1 ;  /* 0x00000001ff057807 */ /* 0x000fe40000800000 */
[----:B------:R-:W-:Y:S01]  /*f7e0*/  UMOV UR8, UR7 ;  /* 0x0000000700087c82 */ /* 0x000fe20008000000 */
[----:B------:R-:W-:Y:S01]  /*f7f0*/  SEL R3, R3, RZ, P1 ;  /* 0x000000ff03037207 */ /* 0x000fe20000800000 */
[----:B------:R0:W-:Y:S01]  /*f800*/  UTMALDG.3D [UR8], [UR14], desc[UR16] ;  /* 0x000010080e0075b4 */ /* 0x0001e20008011000 */
[----:B------:R-:W-:Y:S01]  /*f810*/  LOP3.LUT R2, R2, R5, RZ, 0x3c, !PT ;  /* 0x0000000502027212 */ /* 0x000fe200078e3cff */
[----:B0-----:R-:W-:Y:S01]  /*f820*/  UMOV UR8, UR19 ;  /* 0x0000001300087c82 */ /* 0x001fe20008000000 */
[----:B------:R-:W-:Y:S02]  /*f830*/  UMOV UR11, UR21 ;  /* 0x00000015000b7c82 */ /* 0x000fe40008000000 */
[----:B------:R0:W-:Y:S02]  /*f840*/  UTMALDG.3D [UR8], [UR28], desc[UR16] ;  /* 0x000010081c0075b4 */ /* 0x0001e40008011000 */
[----:B0-----:R-:W-:Y:S05]  /*f850*/  @P2 BRA `(.L_x_304) ;  /* 0xfffffffc00442947 */ /* 0x001fea000383ffff */
.L_x_300:
[----:B------:R-:W-:Y:S05]  /*f860*/  BSYNC B1 ;  /* 0x0000000000017941 */ /* 0x000fea0003800000 */
.L_x_299:
[----:B------:R-:W2:Y:S01]  /*f870*/  LDL.LU R15, [R1+0x70] ;  /* 0x00007000010f7983 */ /* 0x000ea20000300800 */
[----:B------:R-:W-:Y:S01]  /*f880*/  LOP3.LUT P5, RZ, R9, 0xff, RZ, 0xc0, !PT ;  /* 0x000000ff09ff7812 */ /* 0x000fe200078ac0ff */
[----:B------:R-:W-:Y:S01]  /*f890*/  VIADD R8, R8, UR20 ;  /* 0x0000001408087c36 */ /* 0x000fe20008000000 */
[----:B------:R-:W-:Y:S01]  /*f8a0*/  ULDC.64 UR8, c[0x0][0x650] ;  /* 0x0001940000087ab9 */ /* 0x000fe20000000a00 */
[----:B------:R-:W3:Y:S01]  /*f8b0*/  LDL.LU R13, [R1+0x74] ;  /* 0x00007400010d7983 */ /* 0x000ee20000300800 */
[----:B------:R-:W-:Y:S01]  /*f8c0*/  IMAD.U32 R5, RZ, RZ, UR20 ;  /* 0x00000014ff057e24 */ /* 0x000fe2000f8e00ff */
[----:B------:R-:W-:Y:S01]  /*f8d0*/  BSSY B1, `(.L_x_305) ;  /* 0x000006f000017945 */ /* 0x000fe20003800000 */
[----:B------:R-:W-:Y:S01]  /*f8e0*/  ISETP.GT.U32.AND P1, PT, R8, 0x3, PT ;  /* 0x000000030800780c */ /* 0x000fe20003f24070 */
[----:B------:R-:W-:Y:S01]  /*f8f0*/  IMAD.MOV.U32 R6, RZ, RZ, -0x1 ;  /* 0xffffffffff067424 */ /* 0x000fe200078e00ff */
[----:B------:R-:W-:Y:S01]  /*f900*/  SHF.R.U32.HI R2, RZ, 0x2, R8 ;  /* 0x00000002ff027819 */ /* 0x000fe20000011608 */
[----:B------:R-:W-:Y:S01]  /*f910*/  IMAD.MOV.U32 R11, RZ, RZ, -0x1 ;  /* 0xffffffffff0b7424 */ /* 0x000fe200078e00ff */
[----:B------:R-:W-:Y:S01]  /*f920*/  ISETP.LT.U32.AND P1, PT, R5, 0x4, P1 ;  /* 0x000000040500780c */ /* 0x000fe20000f21070 */
[----:B------:R-:W-:Y:S01]  /*f930*/  IMAD.MOV.U32 R5, RZ, RZ, -0x1 ;  /* 0xffffffffff057424 */ /* 0x000fe200078e00ff */
[----:B------:R-:W-:Y:S01]  /*f940*/  LOP3.LUT R2, R2, 0x1, RZ, 0xc0, !PT ;  /* 0x0000000102027812 */ /* 0x000fe200078ec0ff */
[----:B------:R-:W0:Y:S01]  /*f950*/  @P5 S2R R4, SR_CgaCtaId ;  /* 0x0000000000045919 */ /* 0x000e220000008800 */
[----:B------:R-:W-:-:S02]  /*f960*/  @P5 MOV R3, 0x400 ;  /* 0x0000040000035802 */ /* 0x000fc40000000f00 */
[----:B------:R-:W-:Y:S01]  /*f970*/  ISETP.NE.U32.AND P2, PT, R2, 0x1, PT ;  /* 0x000000010200780c */ /* 0x000fe20003f45070 */
[----:B------:R-:W-:Y:S01]  /*f980*/  IMAD.U32 R2, RZ, RZ, UR20 ;  /* 0x00000014ff027e24 */ /* 0x000fe2000f8e00ff */
[----:B------:R-:W-:Y:S02]  /*f990*/  LOP3.LUT R8, R8, 0x3, RZ, 0xc0, !PT ;  /* 0x0000000308087812 */ /* 0x000fe400078ec0ff */
[----:B------:R-:W-:Y:S02]  /*f9a0*/  PRMT R9, RZ, 0x7610, R9 ;  /* 0x00007610ff097816 */ /* 0x000fe40000000009 */
[----:B------:R-:W-:-:S04]  /*f9b0*/  ISETP.GT.U32.AND P2, PT, R2, 0x3, !P2 ;  /* 0x000000030200780c */ /* 0x000fc80005744070 */
[----:B------:R-:W-:Y:S02]  /*f9c0*/  SEL R2, RZ, 0x1, !P2 ;  /* 0x00000001ff027807 */ /* 0x000fe40005000000 */
[----:B0-----:R-:W-:-:S04]  /*f9d0*/  @P5 LEA R3, R4, R3, 0x18 ;  /* 0x0000000304035211 */ /* 0x001fc800078ec0ff */
[----:B------:R0:W-:Y:S02]  /*f9e0*/  @P5 SYNCS.ARRIVE.TRANS64.A1T0 RZ, [R3+URZ+0x58], RZ ;  /* 0x000058ff03ff59a7 */ /* 0x0001e4000810003f */
[----:B0-----:R-:W-:-:S04]  /*f9f0*/  SEL R3, RZ, 0x1, !P1 ;  /* 0x00000001ff037807 */ /* 0x001fc80004800000 */
[----:B------:R-:W-:Y:S02]  /*fa00*/  LOP3.LUT R0, R2, R0, R3, 0x96, !PT ;  /* 0x0000000002007212 */ /* 0x000fe400078e9603 */
[----:B------:R-:W-:Y:S02]  /*fa10*/  PRMT R2, RZ, 0x7610, R2 ;  /* 0x00007610ff027816 */ /* 0x000fe40000000002 */
[----:B---3--:R-:W-:-:S04]  /*fa20*/  IADD3 R13, P5, R13, UR22, RZ ;  /* 0x000000160d0d7c10 */ /* 0x008fc8000ffbe0ff */
[----:B--2---:R-:W-:Y:S01]  /*fa30*/  IADD3.X R15, R15, UR18, RZ, P5, !PT ;  /* 0x000000120f0f7c10 */ /* 0x004fe2000affe4ff */
[----:B------:R0:W-:Y:S01]  /*fa40*/  STL [R1+0x74], R13 ;  /* 0x0000740d01007387 */ /* 0x0001e20000100800 */
[----:B------:R-:W-:-:S03]  /*fa50*/  ISETP.GE.U32.AND P5, PT, R13, UR8, PT ;  /* 0x000000080d007c0c */ /* 0x000fc6000bfa6070 */
[----:B------:R0:W-:Y:S01]  /*fa60*/  STL [R1+0x70], R15 ;  /* 0x0000700f01007387 */ /* 0x0001e20000100800 */
[----:B------:R-:W-:-:S13]  /*fa70*/  ISETP.GE.U32.AND.EX P1, PT, R15, UR9, PT, P5 ;  /* 0x000000090f007c0c */ /* 0x000fda000bf26150 */
[----:B0-----:R-:W-:Y:S05]  /*fa80*/  @P1 BRA `(.L_x_306) ;  /* 0x00000004004c1947 */ /* 0x001fea0003800000 */
[----:B------:R-:W-:Y:S01]  /*fa90*/  ULDC.64 UR8, c[0x0][0x628] ;  /* 0x00018a0000087ab9 */ /* 0x000fe20000000a00 */
[----:B------:R-:W0:Y:S01]  /*faa0*/  S2R R12, SR_CTAID.X ;  /* 0x00000000000c7919 */ /* 0x000e220000002500 */
[----:B------:R-:W-:Y:S01]  /*fab0*/  ISETP.NE.U32.AND P1, PT, RZ, UR8, PT ;  /* 0x00000008ff007c0c */ /* 0x000fe2000bf25070 */
[----:B------:R-:W-:Y:S01]  /*fac0*/  ULDC UR10, c[0x0][0x630] ;  /* 0x00018c00000a7ab9 */ /* 0x000fe20000000800 */
[----:B------:R-:W-:Y:S01]  /*fad0*/  IMAD.MOV.U32 R2, RZ, RZ, R13 ;  /* 0x000000ffff027224 */ /* 0x000fe200078e000d */
[----:B------:R-:W1:Y:S01]  /*fae0*/  S2R R10, SR_CTAID.Y ;  /* 0x00000000000a7919 */ /* 0x000e620000002600 */
[----:B------:R-:W-:Y:S01]  /*faf0*/  ISETP.NE.AND.EX P1, PT, RZ, UR9, PT, P1 ;  /* 0x00000009ff007c0c */ /* 0x000fe2000bf25310 */
[----:B------:R-:W-:-:S12]  /*fb00*/  IMAD.MOV.U32 R3, RZ, RZ, R15 ;  /* 0x000000ffff037224 */ /* 0x000fd800078e000f */
[----:B------:R-:W-:Y:S05]  /*fb10*/  @!P1 BRA `(.L_x_307) ;  /* 0x0000000000289947 */ /* 0x000fea0003800000 */
[----:B------:R-:W-:Y:S02]  /*fb20*/  ULDC UR7, c[0x0][0x634] ;  /* 0x00018d0000077ab9 */ /* 0x000fe40000000800 */
[----:B------:R-:W-:-:S05]  /*fb30*/  IADD3 R7, P1, R13, UR7, RZ ;  /* 0x000000070d077c10 */ /* 0x000fca000ff3e0ff */
[----:B------:R-:W-:-:S04]  /*fb40*/  IMAD.X R11, RZ, RZ, R15, P1 ;  /* 0x000000ffff0b7224 */ /* 0x000fc800008e060f */
[----:B------:R-:W-:-:S04]  /*fb50*/  IMAD.WIDE.U32 R4, R11, UR8, RZ ;  /* 0x000000080b047c25 */ /* 0x000fc8000f8e00ff */
[----:B------:R-:W-:-:S04]  /*fb60*/  IMAD.WIDE.U32 R4, P1, R7, UR9, R4 ;  /* 0x0000000907047c25 */ /* 0x000fc8000f820004 */
[----:B------:R-:W-:-:S04]  /*fb70*/  IMAD.WIDE.U32 R6, R7, UR8, RZ ;  /* 0x0000000807067c25 */ /* 0x000fc8000f8e00ff */
[----:B------:R-:W-:Y:S01]  /*fb80*/  IMAD.X R3, RZ, RZ, RZ, P1 ;  /* 0x000000ffff037224 */ /* 0x000fe200008e06ff */
[----:B------:R-:W-:Y:S01]  /*fb90*/  IADD3 RZ, P1, R7, R4, RZ ;  /* 0x0000000407ff7210 */ /* 0x000fe20007f3e0ff */
[----:B------:R-:W-:-:S04]  /*fba0*/  IMAD.MOV.U32 R2, RZ, RZ, R5 ;  /* 0x000000ffff027224 */ /* 0x000fc800078e0005 */
[----:B------:R-:W-:-:S08]  /*fbb0*/  IMAD.WIDE.U32.X R2, R11, UR9, R2, P1 ;  /* 0x000000090b027c25 */ /* 0x000fd000088e0402 */
.L_x_307:
[--C-:B------:R-:W-:Y:S01]  /*fbc0*/  SHF.R.U64 R11, R2, UR10, R3.reuse ;  /* 0x0000000a020b7c19 */ /* 0x100fe20008001203 */
[----:B------:R-:W-:Y:S01]  /*fbd0*/  ULDC.64 UR8, c[0x0][0x620] ;  /* 0x0001880000087ab9 */ /* 0x000fe20000000a00 */
[----:B------:R-:W-:Y:S01]  /*fbe0*/  SHF.R.U32.HI R2, RZ, UR10, R3 ;  /* 0x0000000aff027c19 */ /* 0x000fe20008011603 */
[----:B------:R-:W-:Y:S01]  /*fbf0*/  IMAD.MOV.U32 R3, RZ, RZ, R15 ;  /* 0x000000ffff037224 */ /* 0x000fe200078e000f */
[----:B------:R-:W-:Y:S01]  /*fc00*/  IADD3 R5, P1, RZ, -R11, RZ ;  /* 0x8000000bff057210 */ /* 0x000fe20007f3e0ff */
[----:B------:R-:W-:Y:S01]  /*fc10*/  ULDC UR7, c[0x0][0x150] ;  /* 0x0000540000077ab9 */ /* 0x000fe20000000800 */
[----:B0-----:R-:W-:Y:S01]  /*fc20*/  I2FP.F32.U32 R6, R12 ;  /* 0x0000000c00067245 */ /* 0x001fe20000201000 */
[----:B------:R-:W0:Y:S01]  /*fc30*/  LDC R7, c[0x0][0x144] ;  /* 0x00005100ff077b82 */ /* 0x000e220000000800 */
[----:B------:R-:W-:Y:S01]  /*fc40*/  ULDC.64 UR10, c[0x0][0x640] ;  /* 0x00019000000a7ab9 */ /* 0x000fe20000000a00 */
[----:B------:R-:W-:Y:S01]  /*fc50*/  IMAD.X R2, RZ, RZ, ~R2, P1 ;  /* 0x000000ffff027224 */ /* 0x000fe200008e0e02 */
[----:B------:R-:W-:Y:S01]  /*fc60*/  ISETP.NE.U32.AND P1, PT, RZ, UR10, PT ;  /* 0x0000000aff007c0c */ /* 0x000fe2000bf25070 */
[----:B------:R-:W-:Y:S01]  /*fc70*/  FMUL R6, R6, UR7 ;  /* 0x0000000706067c20 */ /* 0x000fe20008400000 */
[----:B------:R-:W-:Y:S01]  /*fc80*/  ULDC UR7, c[0x0][0x618] ;  /* 0x0001860000077ab9 */ /* 0x000fe20000000800 */
[----:B------:R-:W-:Y:S01]  /*fc90*/  IMAD R4, R2, UR8, RZ ;  /* 0x0000000802047c24 */ /* 0x000fe2000f8e02ff */
[----:B------:R-:W-:Y:S01]  /*fca0*/  ISETP.NE.AND.EX P1, PT, RZ, UR11, PT, P1 ;  /* 0x0000000bff007c0c */ /* 0x000fe2000bf25310 */
[----:B------:R-:W-:Y:S01]  /*fcb0*/  IMAD.MOV.U32 R2, RZ, RZ, R13 ;  /* 0x000000ffff027224 */ /* 0x000fe200078e000d */
[----:B------:R-:W2:Y:S01]  /*fcc0*/  LDC R15, c[0x0][0x148] ;  /* 0x00005200ff0f7b82 */ /* 0x000ea20000000800 */
[----:B------:R-:W3:Y:S02]  /*fcd0*/  F2I.U32.TRUNC.NTZ R6, R6 ;  /* 0x0000000600067305 */ /* 0x000ee4000020f000 */
[----:B------:R-:W-:Y:S01]  /*fce0*/  IMAD.WIDE.U32 R2, R5, UR8, R2 ;  /* 0x0000000805027c25 */ /* 0x000fe2000f8e0002 */
[----:B------:R-:W-:-:S03]  /*fcf0*/  ULDC UR8, c[0x0][0x154] ;  /* 0x0000550000087ab9 */ /* 0x000fc60000000800 */
[----:B------:R-:W-:Y:S01]  /*fd00*/  IMAD R5, R5, UR9, R4 ;  /* 0x0000000905057c24 */ /* 0x000fe2000f8e0204 */
[----:B------:R-:W-:-:S03]  /*fd10*/  ULDC UR9, c[0x0][0x608] ;  /* 0x0001820000097ab9 */ /* 0x000fc60000000800 */
[----:B------:R-:W-:-:S05]  /*fd20*/  IMAD.IADD R3, R3, 0x1, R5 ;  /* 0x0000000103037824 */ /* 0x000fca00078e0205 */
[----:B------:R-:W-:Y:S01]  /*fd30*/  SHF.R.U64 R13, R2, UR7, R3 ;  /* 0x00000007020d7c19 */ /* 0x000fe20008001203 */
[----:B---3--:R-:W-:Y:S01]  /*fd40*/  IMAD.MOV R6, RZ, RZ, -R6 ;  /* 0x000000ffff067224 */ /* 0x008fe200078e0a06 */
[----:B-1----:R-:W-:-:S03]  /*fd50*/  I2FP.F32.U32 R2, R10 ;  /* 0x0000000a00027245 */ /* 0x002fc60000201000 */
[----:B0-----:R-:W-:Y:S02]  /*fd60*/  IMAD R19, R7, R6, R12 ;  /* 0x0000000607137224 */ /* 0x001fe400078e020c */
[----:B------:R-:W-:Y:S01]  /*fd70*/  FMUL R4, R2, UR8 ;  /* 0x0000000802047c20 */ /* 0x000fe20008400000 */
[----:B------:R-:W-:Y:S01]  /*fd80*/  SHF.R.U32.HI R2, RZ, UR7, R3 ;  /* 0x00000007ff027c19 */ /* 0x000fe20008011603 */
[----:B------:R-:W-:Y:S02]  /*fd90*/  ULDC UR7, c[0x0][0x658] ;  /* 0x0001960000077ab9 */ /* 0x000fe40000000800 */
[----:B------:R0:W1:Y:S01]  /*fda0*/  F2I.U32.TRUNC.NTZ R18, R4 ;  /* 0x0000000400127305 */ /* 0x000062000020f000 */
[--C-:B------:R-:W-:Y:S02]  /*fdb0*/  SHF.R.U64 R16, R13, UR9, R2.reuse ;  /* 0x000000090d107c19 */ /* 0x100fe40008001202 */
[----:B------:R-:W-:-:S04]  /*fdc0*/  SHF.R.U32.HI R3, RZ, UR9, R2 ;  /* 0x00000009ff037c19 */ /* 0x000fc80008011602 */
[--C-:B------:R-:W-:Y:S02]  /*fdd0*/  SHF.R.U64 R14, R16, UR7, R3.reuse ;  /* 0x00000007100e7c19 */ /* 0x100fe40008001203 */
[----:B------:R-:W-:-:S03]  /*fde0*/  SHF.R.U32.HI R3, RZ, UR7, R3 ;  /* 0x00000007ff037c19 */ /* 0x000fc60008011603 */
[----:B------:R-:W-:Y:S01]  /*fdf0*/  IMAD.MOV.U32 R2, RZ, RZ, R14 ;  /* 0x000000ffff027224 */ /* 0x000fe200078e000e */
[----:B0-2---:R-:W-:Y:S06]  /*fe00*/  @!P1 BRA `(.L_x_308) ;  /* 0x0000000000289947 */ /* 0x005fec0003800000 */
        /* <DEDUP_REMOVED lines=10> */
.L_x_308:
[----:B------:R-:W-:Y:S01]  /*feb0*/  ULDC UR7, c[0x0][0x648] ;  /* 0x0001920000077ab9 */ /* 0x000fe20000000800 */
[----:B-1----:R-:W-:Y:S01]  /*fec0*/  IMAD.MOV R18, RZ, RZ, -R18 ;  /* 0x000000ffff127224 */ /* 0x002fe200078e0a12 */
[----:B------:R-:W-:Y:S01]  /*fed0*/  SHF.R.U64 R3, R2, UR7, R3 ;  /* 0x0000000702037c19 */ /* 0x000fe20008001203 */
[----:B------:R-:W-:Y:S01]  /*fee0*/  ULDC UR7, c[0x0][0x638] ;  /* 0x00018e0000077ab9 */ /* 0x000fe20000000800 */
[----:B------:R-:W-:Y:S01]  /*fef0*/  LOP3.LUT R2, R16, UR6, RZ, 0xc0, !PT ;  /* 0x0000000610027c12 */ /* 0x000fe2000f8ec0ff */
[----:B------:R-:W-:Y:S01]  /*ff00*/  @P4 IMAD R19, R15, R18, R10 ;  /* 0x000000120f134224 */ /* 0x000fe200078e020a */
[----:B------:R-:W-:Y:S01]  /*ff10*/  LOP3.LUT R13, R13, UR4, RZ, 0xc0, !PT ;  /* 0x000000040d0d7c12 */ /* 0x000fe2000f8ec0ff */
[----:B------:R-:W-:Y:S01]  /*ff20*/  IMAD.MOV R5, RZ, RZ, -R3 ;  /* 0x000000ffff057224 */ /* 0x000fe200078e0a03 */
[----:B------:R-:W-:Y:S01]  /*ff30*/  ULDC UR8, c[0x0][0x610] ;  /* 0x0001840000087ab9 */ /* 0x000fe20000000800 */
[----:B------:R-:W-:Y:S02]  /*ff40*/  IMAD R2, R3, UR5, R2 ;  /* 0x0000000503027c24 */ /* 0x000fe4000f8e0202 */
[----:B------:R-:W-:Y:S01]  /*ff50*/  IMAD R14, R5, UR7, R14 ;  /* 0x00000007050e7c24 */ /* 0x000fe2000f8e020e */
[----:B------:R-:W-:Y:S01]  /*ff60*/  ULDC UR7, c[0x0][0x600] ;  /* 0x0001800000077ab9 */ /* 0x000fe20000000800 */
[----:B------:R-:W-:-:S02]  /*ff70*/  IMAD R5, R2, UR8, R19 ;  /* 0x0000000802057c24 */ /* 0x000fc4000f8e0213 */
[----:B------:R-:W-:Y:S02]  /*ff80*/  IMAD R14, R14, UR7, R13 ;  /* 0x000000070e0e7c24 */ /* 0x000fe4000f8e020d */
[----:B------:R-:W-:-:S03]  /*ff90*/  IMAD.MOV.U32 R2, RZ, RZ, 0x1 ;  /* 0x00000001ff027424 */ /* 0x000fc600078e00ff */
[----:B------:R-:W-:Y:S02]  /*ffa0*/  SEL R6, R14, R5, !P4 ;  /* 0x000000050e067207 */ /* 0x000fe40006000000 */
[----:B------:R-:W-:-:S07]  /*ffb0*/  SEL R5, R5, R14, !P4 ;  /* 0x0000000e05057207 */ /* 0x000fce0006000000 */
.L_x_306:
[----:B------:R-:W-:Y:S05]  /*ffc0*/  BSYNC B1 ;  /* 0x0000000000017941 */ /* 0x000fea0003800000 */
.L_x_305:
[----:B------:R-:W-:-:S13]  /*ffd0*/  LOP3.LUT P1, RZ, R2, 0xff, RZ, 0xc0, !PT ;  /* 0x000000ff02ff7812 */ /* 0x000fda000782c0ff */
[----:B------:R-:W-:Y:S05]  /*ffe0*/  @P1 BRA `(.L_x_309) ;  /* 0xfffffff4002c1947 */ /* 0x000fea000383ffff */
[----:B------:R-:W-:Y:S05]  /*fff0*/  BSYNC B0 ;  /* 0x0000000000007941 */ /* 0x000fea0003800000 */
.L_x_297:
[----:B------:R-:W-:-:S03]  /*10000*/  UMOV UR7, 0xffffffff ;  /* 0xffffffff00077882 */ /* 0x000fc60000000000 */
[----:B------:R-:W-:Y:S05]  /*10010*/  BRA.DIV UR7, `(.L_x_310) ;  /* 0x0000000607287947 */ /* 0x000fea000b800000 */
[----:B------:R-:W-:-:S13]  /*10020*/  ELECT P0, URZ, PT ;  /* 0x00000000003f782f */ /* 0x000fda0003800000 */
.L_x_324:
[----:B------:R-:W-:Y:S04]  /*10030*/  BSSY B0, `(.L_x_311) ;  /* 0x000002c000007945 */ /* 0x000fe80003800000 */
[----:B------:R-:W-:Y:S05]  /*10040*/  @!P0 BRA `(.L_x_312) ;  /* 0x0000000000a88947 */ /* 0x000fea0003800000 */
[----:B------:R-:W-:-:S04]  /*10050*/  ULOP3.LUT UR7, UR13, 0x2, URZ, 0xfc, !UPT ;  /* 0x000000020d077892 */ /* 0x000fc8000f8efc3f */
[----:B------:R-:W-:-:S06]  /*10060*/  UISETP.NE.AND UP0, UPT, UR7, 0x3, UPT ;  /* 0x000000030700788c */ /* 0x000fcc000bf05270 */
[----:B------:R-:W-:-:S13]  /*10070*/  PLOP3.LUT P0, PT, PT, PT, UP0, 0x80, 0x0 ;  /* 0x000000000000781c */ /* 0x000fda0003f0f008 */
[----:B------:R-:W-:Y:S05]  /*10080*/  @!P0 BRA `(.L_x_313) ;  /* 0x0000000000048947 */ /* 0x000fea0003800000 */
[----:B------:R-:W-:Y:S01]  /*10090*/  BPT.TRAP 0x1 ;  /* 0x000000040000795c */ /* 0x000fe20000300000 */
.L_x_313:
[----:B------:R-:W0:Y:S01]  /*100a0*/  S2R R3, SR_CgaCtaId ;  /* 0x0000000000037919 */ /* 0x000e220000008800 */
[----:B------:R-:W-:-:S04]  /*100b0*/  MOV R2, 0x400 ;  /* 0x0000040000027802 */ /* 0x000fc80000000f00 */
[----:B0-----:R-:W-:Y:S02]  /*100c0*/  LEA R3, R3, R2, 0x18 ;  /* 0x0000000203037211 */ /* 0x001fe400078ec0ff */
[----:B------:R-:W-:-:S03]  /*100d0*/  SHF.L.U32 R2, R0, 0x1f, RZ ;  /* 0x0000001f00027819 */ /* 0x000fc600000006ff */
[----:B------:R-:W-:-:S04]  /*100e0*/  VIADD R3, R3, 0x20 ;  /* 0x0000002003037836 */ /* 0x000fc80000000000 */
[C---:B------:R-:W-:Y:S02]  /*100f0*/  IMAD R7, R8.reuse, 0x8, R3 ;  /* 0x0000000808077824 */ /* 0x040fe400078e0203 */
[----:B------:R-:W-:Y:S02]  /*10100*/  VIADD R8, R8, 0x1 ;  /* 0x0000000108087836 */ /* 0x000fe40000000000 */
[----:B------:R-:W0:Y:S03]  /*10110*/  SYNCS.PHASECHK.TRANS64.TRYWAIT P0, [R7+URZ], R2 ;  /* 0x00000002070075a7 */ /* 0x000e26000800017f */
[----:B------:R-:W-:-:S04]  /*10120*/  ISETP.NE.AND P1, PT, R8, 0x4, PT ;  /* 0x000000040800780c */ /* 0x000fc80003f25270 */
[----:B------:R-:W-:Y:S02]  /*10130*/  SEL R5, RZ, 0x1, P1 ;  /* 0x00000001ff057807 */ /* 0x000fe40000800000 */
[----:B------:R-:W-:Y:S02]  /*10140*/  SEL R8, R8, RZ, P1 ;  /* 0x000000ff08087207 */ /* 0x000fe40000800000 */
[----:B------:R-:W-:-:S03]  /*10150*/  LOP3.LUT R5, R0, R5, RZ, 0x3c, !PT ;  /* 0x0000000500057212 */ /* 0x000fc600078e3cff */
[----:B------:R-:W-:Y:S01]  /*10160*/  IMAD R9, R8, 0x8, R3 ;  /* 0x0000000808097824 */ /* 0x000fe200078e0203 */
[----:B------:R-:W-:Y:S01]  /*10170*/  SHF.L.U32 R4, R5, 0x1f, RZ ;  /* 0x0000001f05047819 */ /* 0x000fe200000006ff */
[----:B0-----:R-:W-:Y:S06]  /*10180*/  @!P0 BRA `(.L_x_314) ;  /* 0x0000000000f08947 */ /* 0x001fec0003800000 */
.L_x_325:
[----:B------:R-:W1:Y:S01]  /*10190*/  SYNCS.PHASECHK.TRANS64.TRYWAIT P0, [R9+URZ], R4 ;  /* 0x00000004090075a7 */ /* 0x000e62000800017f */
[----:B------:R-:W-:-:S05]  /*101a0*/  VIADD R0, R8, 0x1 ;  /* 0x0000000108007836 */ /* 0x000fca0000000000 */
[----:B------:R-:W-:-:S04]  /*101b0*/  ISETP.NE.AND P1, PT, R0, 0x4, PT ;  /* 0x000000040000780c */ /* 0x000fc80003f25270 */
[----:B0-----:R-:W-:Y:S02]  /*101c0*/  SEL R2, RZ, 0x1, P1 ;  /* 0x00000001ff027807 */ /* 0x001fe40000800000 */
[----:B------:R-:W-:Y:S02]  /*101d0*/  SEL R0, R0, RZ, P1 ;  /* 0x000000ff00007207 */ /* 0x000fe40000800000 */
[----:B------:R-:W-:-:S03]  /*101e0*/  LOP3.LUT R7, R5, R2, RZ, 0x3c, !PT ;  /* 0x0000000205077212 */ /* 0x000fc600078e3cff */
[----:B------:R-:W-:Y:S01]  /*101f0*/  IMAD R6, R0, 0x8, R3 ;  /* 0x0000000800067824 */ /* 0x000fe200078e0203 */
[----:B------:R-:W-:Y:S01]  /*10200*/  SHF.L.U32 R5, R7, 0x1f, RZ ;  /* 0x0000001f07057819 */ /* 0x000fe200000006ff */
[----:B-1----:R-:W-:Y:S06]  /*10210*/  @!P0 BRA `(.L_x_315) ;  /* 0x0000000000e08947 */ /* 0x002fec0003800000 */
.L_x_326:
[----:B------:R-:W1:Y:S01]  /*10220*/  SYNCS.PHASECHK.TRANS64.TRYWAIT P0, [R6+URZ], R5 ;  /* 0x00000005060075a7 */ /* 0x000e62000800017f */
[----:B------:R-:W-:-:S05]  /*10230*/  VIADD R0, R0, 0x1 ;  /* 0x0000000100007836 */ /* 0x000fca0000000000 */
[----:B------:R-:W-:-:S04]  /*10240*/  ISETP.NE.AND P1, PT, R0, 0x4, PT ;  /* 0x000000040000780c */ /* 0x000fc80003f25270 */
[----:B------:R-:W-:Y:S02]  /*10250*/  SEL R2, RZ, 0x1, P1 ;  /* 0x00000001ff027807 */ /* 0x000fe40000800000 */
[----:B------:R-:W-:Y:S02]  /*10260*/  SEL R0, R0, RZ, P1 ;  /* 0x000000ff00007207 */ /* 0x000fe40000800000 */
[----:B------:R-:W-:Y:S01]  /*10270*/  LOP3.LUT R2, R7, R2, RZ, 0x3c, !PT ;  /* 0x0000000207027212 */ /* 0x000fe200078e3cff */
[----:B-1----:R-:W-:Y:S06]  /*10280*/  @!P0 BRA `(.L_x_316) ;  /* 0x0000000000d88947 */ /* 0x002fec0003800000 */
.L_x_327:
[----:B------:R-:W-:Y:S01]  /*10290*/  IMAD R3, R0, 0x8, R3 ;  /* 0x0000000800037824 */ /* 0x000fe200078e0203 */
[----:B------:R-:W-:-:S07]  /*102a0*/  SHF.L.U32 R0, R2, 0x1f, RZ ;  /* 0x0000001f02007819 */ /* 0x000fce00000006ff */
.L_x_317:
[----:B--2---:R2:W3:Y:S02]  /*102b0*/  SYNCS.PHASECHK.TRANS64.TRYWAIT P0, [R3+URZ], R0 ;  /* 0x00000000030075a7 */ /* 0x0044e4000800017f */
[----:B---3--:R-:W-:Y:S05]  /*102c0*/  @!P0 NANOSLEEP.SYNCS 0x989680 ;  /* 0x009896800000895d */ /* 0x008fea0003900000 */
[----:B------:R-:W3:Y:S02]  /*102d0*/  @!P0 SYNCS.PHASECHK.TRANS64 P0, [R3+URZ], R0 ;  /* 0x00000000030085a7 */ /* 0x000ee4000800007f */
[----:B---3--:R-:W-:Y:S05]  /*102e0*/  @!P0 BRA `(.L_x_317) ;  /* 0xfffffffc00f08947 */ /* 0x008fea000383ffff */
.L_x_312:
[----:B------:R-:W-:Y:S05]  /*102f0*/  BSYNC B0 ;  /* 0x0000000000007941 */ /* 0x000fea0003800000 */
.L_x_311:
[----:B------:R-:W-:Y:S05]  /*10300*/  EXIT ;  /* 0x000000000000794d */ /* 0x000fea0003800000 */
.L_x_17:
[----:B-1----:R-:W-:-:S04]  /*10310*/  IMAD.U32 R3, RZ, RZ, UR6 ;  /* 0x00000006ff037e24 */ /* 0x002fc8000f8e00ff */
[----:B------:R1:W2:Y:S03]  /*10320*/  SYNCS.PHASECHK.TRANS64.TRYWAIT P0, [R3+URZ], R0 ;  /* 0x00000000030075a7 */ /* 0x0002a6000800017f */
[----:B--2---:R-:W-:Y:S05]  /*10330*/  @!P0 NANOSLEEP.SYNCS 0x989680 ;  /* 0x009896800000895d */ /* 0x004fea0003900000 */
[----:B------:R-:W2:Y:S02]  /*10340*/  @!P0 SYNCS.PHASECHK.TRANS64 P0, [R3+URZ], R0 ;  /* 0x00000000030085a7 */ /* 0x000ea4000800007f */
[----:B--2---:R-:W-:Y:S05]  /*10350*/  @!P0 BRA `(.L_x_17) ;  /* 0xfffffffc00ec8947 */ /* 0x004fea000383ffff */
[----:B------:R-:W-:Y:S05]  /*10360*/  BRA `(.L_x_16) ;  /* 0xffffff1400f87947 */ /* 0x000fea000383ffff */
.L_x_23:
[----:B-----5:R2:W-:Y:S02]  /*10370*/  STL [R1+0x80], R0 ;  /* 0x0000800001007387 */ /* 0x0205e40000100800 */
[----:B--2---:R-:W-:-:S04]  /*10380*/  IMAD.U32 R0, RZ, RZ, UR16 ;  /* 0x00000010ff007e24 */ /* 0x004fc8000f8e00ff */
[----:B------:R2:W3:Y:S03]  /*10390*/  SYNCS.PHASECHK.TRANS64.TRYWAIT P0, [R0+URZ], R229 ;  /* 0x000000e5000075a7 */ /* 0x0004e6000800017f */
[----:B---3--:R-:W-:Y:S05]  /*103a0*/  @!P0 NANOSLEEP.SYNCS 0x989680 ;  /* 0x009896800000895d */ /* 0x008fea0003900000 */
[----:B------:R2:W3:Y:S02]  /*103b0*/  @!P0 SYNCS.PHASECHK.TRANS64 P0, [R0+URZ], R229 ;  /* 0x000000e5000085a7 */ /* 0x0004e4000800007f */
[----:B--2---:R2:W5:Y:S02]  /*103c0*/  LDL.LU R0, [R1+0x80] ;  /* 0x0000800001007983 */ /* 0x0045640000300800 */
[----:B--23--:R-:W-:Y:S05]  /*103d0*/  @!P0 BRA `(.L_x_23) ;  /* 0xfffffffc00e48947 */ /* 0x00cfea000383ffff */
[----:B------:R-:W-:Y:S05]  /*103e0*/  BRA `(.L_x_22) ;  /* 0xffffff2800c47947 */ /* 0x000fea000383ffff */
.L_x_298:
[----:B------:R-:W-:Y:S01]  /*103f0*/  BSSY B1, `(.L_x_318) ;  /* 0x0000006000017945 */ /* 0x000fe20003800000 */
[----:B------:R-:W-:-:S07]  /*10400*/  IMAD.MOV.U32 R2, RZ, RZ, -0x1 ;  /* 0xffffffffff027424 */ /* 0x000fce00078e00ff */
[----:B------:R-:W-:Y:S05]  /*10410*/  WARPSYNC.COLLECTIVE R2, `(.L_x_319) ;  /* 0x00000000020c7348 */ /* 0x000fea0003c00000 */
[----:B------:R-:W-:Y:S02]  /*10420*/  ELECT P1, UR62, PT ;  /* 0x00000000003e782f */ /* 0x000fe40003820000 */
[----:B------:R-:W-:Y:S01]  /*10430*/  MOV R2, UR62 ;  /* 0x0000003e00027c02 */ /* 0x000fe20008000f00 */
[----:B------:R-:W-:Y:S10]  /*10440*/  ENDCOLLECTIVE ;  /* 0x000000000000791b */ /* 0x000ff40003800000 */
.L_x_319:
[----:B------:R-:W-:Y:S05]  /*10450*/  BSYNC B1 ;  /* 0x0000000000017941 */ /* 0x000fea0003800000 */
.L_x_318:
[----:B------:R-:W-:Y:S05]  /*10460*/  BRA `(.L_x_320) ;  /* 0xfffffff000187947 */ /* 0x000fea000383ffff */
.L_x_301:
[----:B-1----:R1:W2:Y:S02]  /*10470*/  SYNCS.PHASECHK.TRANS64.TRYWAIT P1, [R13+URZ+0x20], R4 ;  /* 0x000020040d0075a7 */ /* 0x0022a4000802017f */
[----:B--2---:R-:W-:Y:S05]  /*10480*/  @!P1 NANOSLEEP.SYNCS 0x989680 ;  /* 0x009896800000995d */ /* 0x004fea0003900000 */
[----:B------:R-:W2:Y:S02]  /*10490*/  @!P1 SYNCS.PHASECHK.TRANS64 P1, [R13+URZ+0x20], R4 ;  /* 0x000020040d0095a7 */ /* 0x000ea4000802007f */
[----:B--2---:R-:W-:Y:S05]  /*104a0*/  @!P1 BRA `(.L_x_301) ;  /* 0xfffffffc00f09947 */ /* 0x004fea000383ffff */
[----:B------:R-:W-:Y:S05]  /*104b0*/  BRA `(.L_x_321) ;  /* 0xfffffff0004c7947 */ /* 0x000fea000383ffff */
.L_x_310:
[----:B------:R-:W-:Y:S01]  /*104c0*/  BSSY B0, `(.L_x_322) ;  /* 0x0000006000007945 */ /* 0x000fe20003800000 */
[----:B------:R-:W-:-:S07]  /*104d0*/  IMAD.MOV.U32 R2, RZ, RZ, -0x1 ;  /* 0xffffffffff027424 */ /* 0x000fce00078e00ff */
[----:B------:R-:W-:Y:S05]  /*104e0*/  WARPSYNC.COLLECTIVE R2, `(.L_x_323) ;  /* 0x00000000020c7348 */ /* 0x000fea0003c00000 */
[----:B------:R-:W-:Y:S02]  /*104f0*/  ELECT P1, UR62, PT ;  /* 0x00000000003e782f */ /* 0x000fe40003820000 */
[----:B------:R-:W-:Y:S01]  /*10500*/  MOV R2, UR62 ;  /* 0x0000003e00027c02 */ /* 0x000fe20008000f00 */
[----:B------:R-:W-:Y:S10]  /*10510*/  ENDCOLLECTIVE ;  /* 0x000000000000791b */ /* 0x000ff40003800000 */
.L_x_323:
[----:B------:R-:W-:Y:S05]  /*10520*/  BSYNC B0 ;  /* 0x0000000000007941 */ /* 0x000fea0003800000 */
.L_x_322:
[----:B------:R-:W-:Y:S01]  /*10530*/  PLOP3.LUT P0, PT, P1, PT, PT, 0x80, 0x0 ;  /* 0x000000000000781c */ /* 0x000fe20000f0f070 */
[----:B------:R-:W-:-:S12]  /*10540*/  BRA `(.L_x_324) ;  /* 0xfffffff800b87947 */ /* 0x000fd8000383ffff */
.L_x_314:
[----:B0-----:R0:W1:Y:S02]  /*10550*/  SYNCS.PHASECHK.TRANS64.TRYWAIT P0, [R7+URZ], R2 ;  /* 0x00000002070075a7 */ /* 0x001064000800017f */
[----:B-1----:R-:W-:Y:S05]  /*10560*/  @!P0 NANOSLEEP.SYNCS 0x989680 ;  /* 0x009896800000895d */ /* 0x002fea0003900000 */
[----:B------:R-:W1:Y:S02]  /*10570*/  @!P0 SYNCS.PHASECHK.TRANS64 P0, [R7+URZ], R2 ;  /* 0x00000002070085a7 */ /* 0x000e64000800007f */
[----:B-1----:R-:W-:Y:S05]  /*10580*/  @!P0 BRA `(.L_x_314) ;  /* 0xfffffffc00f08947 */ /* 0x002fea000383ffff */
[----:B------:R-:W-:Y:S05]  /*10590*/  BRA `(.L_x_325) ;  /* 0xfffffff800fc7947 */ /* 0x000fea000383ffff */
.L_x_315:
[----:B0-----:R0:W1:Y:S02]  /*105a0*/  SYNCS.PHASECHK.TRANS64.TRYWAIT P0, [R9+URZ], R4 ;  /* 0x00000004090075a7 */ /* 0x001064000800017f */
[----:B-1----:R-:W-:Y:S05]  /*105b0*/  @!P0 NANOSLEEP.SYNCS 0x989680 ;  /* 0x009896800000895d */ /* 0x002fea0003900000 */
[----:B------:R-:W1:Y:S02]  /*105c0*/  @!P0 SYNCS.PHASECHK.TRANS64 P0, [R9+URZ], R4 ;  /* 0x00000004090085a7 */ /* 0x000e64000800007f */
[----:B-1----:R-:W-:Y:S05]  /*105d0*/  @!P0 BRA `(.L_x_315) ;  /* 0xfffffffc00f08947 */ /* 0x002fea000383ffff */
[----:B------:R-:W-:Y:S05]  /*105e0*/  BRA `(.L_x_326) ;  /* 0xfffffffc000c7947 */ /* 0x000fea000383ffff */
.L_x_316:
[----:B-1----:R1:W2:Y:S02]  /*105f0*/  SYNCS.PHASECHK.TRANS64.TRYWAIT P0, [R6+URZ], R5 ;  /* 0x00000005060075a7 */ /* 0x0022a4000800017f */
[----:B--2---:R-:W-:Y:S05]  /*10600*/  @!P0 NANOSLEEP.SYNCS 0x989680 ;  /* 0x009896800000895d */ /* 0x004fea0003900000 */
[----:B------:R-:W2:Y:S02]  /*10610*/  @!P0 SYNCS.PHASECHK.TRANS64 P0, [R6+URZ], R5 ;  /* 0x00000005060085a7 */ /* 0x000ea4000800007f */
[----:B--2---:R-:W-:Y:S05]  /*10620*/  @!P0 BRA `(.L_x_316) ;  /* 0xfffffffc00f08947 */ /* 0x004fea000383ffff */
[----:B------:R-:W-:Y:S05]  /*10630*/  BRA `(.L_x_327) ;  /* 0xfffffffc00147947 */ /* 0x000fea000383ffff */
.L_x_328:
[----:B------:R-:W-:-:S00]  /*10640*/  BRA `(.L_x_328) ;  /* 0xfffffffc00fc7947 */ /* 0x000fc0000383ffff */
[----:B------:R-:W-:-:S00]  /*10650*/  NOP ;  /* 0x0000000000007918 */ /* 0x000fc00000000000 */
        /* <DEDUP_REMOVED lines=10> */
.L_x_329:


//--------------------- .nv.shared._ZN7cutlass13device_kernelINS_4gemm6kernel13GemmUniversalIN4cute5tupleIJiiiiEEENS1_10collective13CollectiveMmaINS1_37MainloopSm90TmaGmmaWarpSpecializedFP8ILi4ENS5_IJNS4_1CILi1EEESB_SB_EEENS1_35KernelTmaWarpSpecializedCooperativeEEENS5_IJNSA_ILi256EEENSA_ILi128EEESG_EEENS_12float_e4m3_tENS5_IJlSB_lEEESI_SJ_NS4_8TiledMMAINS4_8MMA_AtomIJNS4_4SM904GMMA31MMA_64x128x32_F32E4M3E4M3_SS_TNILNSN_7ScaleInE1ELSP_1EEEEEENS4_6LayoutINS5_IJNSA_ILi2EEESB_SB_EEENS5_IJSB_NSA_ILi0EEESV_EEEEENS5_IJNS4_10UnderscoreESY_SY_EEEEENS4_13SM90_TMA_LOADENS4_14ComposedLayoutINS4_7SwizzleILi3ELi4ELi3EEENS4_18smem_ptr_flag_bitsILi8EEENSS_INS5_IJNSA_ILi8EEESG_EEENS5_IJSG_SB_EEEEEEEvNS4_8identityES11_S1B_vS1C_EENS_8epilogue10collective6detail29Sm90TmaWarpSpecializedAdapterINS1F_15DefaultEpilogueISI_SJ_SJ_NS1E_6thread17LinearCombinationISI_Li1EffLNS1J_9ScaleType4KindE0ELNS_15FloatRoundStyleE2ESI_EENS1_15EpilogueDefaultEEEEEvvEEEEvNT_6ParamsE --------------------------
	.section	.nv.shared._ZN7cutlass13device_kernelINS_4gemm6kernel13GemmUniversalIN4cute5tupleIJiiiiEEENS1_10collective13CollectiveMmaINS1_37MainloopSm90TmaGmmaWarpSpecializedFP8ILi4ENS5_IJNS4_1CILi1EEESB_SB_EEENS1_35KernelTmaWarpSpecializedCooperativeEEENS5_IJNSA_ILi256EEENSA_ILi128EEESG_EEENS_12float_e4m3_tENS5_IJlSB_lEEESI_SJ_NS4_8TiledMMAINS4_8MMA_AtomIJNS4_4SM904GMMA31MMA_64x128x32_F32E4M3E4M3_SS_TNILNSN_7ScaleInE1ELSP_1EEEEEENS4_6LayoutINS5_IJNSA_ILi2EEESB_SB_EEENS5_IJSB_NSA_ILi0EEESV_EEEEENS5_IJNS4_10UnderscoreESY_SY_EEEEENS4_13SM90_TMA_LOADENS4_14ComposedLayoutINS4_7SwizzleILi3ELi4ELi3EEENS4_18smem_ptr_flag_bitsILi8EEENSS_INS5_IJNSA_ILi8EEESG_EEENS5_IJSG_SB_EEEEEEEvNS4_8identityES11_S1B_vS1C_EENS_8epilogue10collective6detail29Sm90TmaWarpSpecializedAdapterINS1F_15DefaultEpilogueISI_SJ_SJ_NS1E_6thread17LinearCombinationISI_Li1EffLNS1J_9ScaleType4KindE0ELNS_15FloatRoundStyleE2ESI_EENS1_15EpilogueDefaultEEEEEvvEEEEvNT_6ParamsE,"aw",@nobits
	.sectionflags	@""
	.align	16
	.zero		1024


//--------------------- .nv.shared.reserved.0     --------------------------
	.section	.nv.shared.reserved.0,"aw",@nobits
	.weak		__nv_reservedSMEM_offset_0_alias
	.size		__nv_reservedSMEM_offset_0_alias, 0, 0
	.other		__nv_reservedSMEM_offset_0_alias,@"STO_CUDA_RESERVED_SHARED STV_DEFAULT"
__nv_reservedSMEM_offset_0_alias:
	.zero		0


//--------------------- .nv.global                --------------------------
	.section	.nv.global,"aw",@nobits
.nv.global:
	.type		_ZN40_INTERNAL_c1fd346c_4_k_cu_a65c2bc7_175514cute1_E,@object
	.size		_ZN40_INTERNAL_c1fd346c_4_k_cu_a65c2bc7_175514cute1_E,(_ZN40_INTERNAL_c1fd346c_4_k_cu_a65c2bc7_175514cuda3std3__45__cpo6cbeginE - _ZN40_INTERNAL_c1fd346c_4_k_cu_a65c2bc7_175514cute1_E)
_ZN40_INTERNAL_c1fd346c_4_k_cu_a65c2bc7_175514cute1_E:
	.zero		1
	.type		_ZN40_INTERNAL_c1fd346c_4_k_cu_a65c2bc7_175514cuda3std3__45__cpo6cbeginE,@object
	.size		_ZN40_INTERNAL_c1fd346c_4_k_cu_a65c2bc7_175514cuda3std3__45__cpo6cbeginE,(_ZN40_INTERNAL_c1fd346c_4_k_cu_a65c2bc7_175514cuda3std3__48in_placeE - _ZN40_INTERNAL_c1fd346c_4_k_cu_a65c2bc7_175514cuda3std3__45__cpo6cbeginE)
_ZN40_INTERNAL_c1fd346c_4_k_cu_a65c2bc7_175514cuda3std3__45__cpo6cbeginE:
	.zero		1
	.type		_ZN40_INTERNAL_c1fd346c_4_k_cu_a65c2bc7_175514cuda3std3__48in_placeE,@object
	.size		_ZN40_INTERNAL_c1fd346c_4_k_cu_a65c2bc7_175514cuda3std3__48in_placeE,(_ZN40_INTERNAL_c1fd346c_4_k_cu_a65c2bc7_175514cuda3std6ranges3__45__cpo9iter_moveE - _ZN40_INTERNAL_c1fd346c_4_k_cu_a65c2bc7_175514cuda3std3__48in_placeE)
_ZN40_INTERNAL_c1fd346c_4_k_cu_a65c2bc7_175514cuda3std3__48in_placeE:
	.zero		1
	.type		_ZN40_INTERNAL_c1fd346c_4_k_cu_a65c2bc7_175514cuda3std6ranges3__45__cpo9iter_moveE,@object
	.size		_ZN40_INTERNAL_c1fd346c_4_k_cu_a65c2bc7_175514cuda3std6ranges3__45__cpo9iter_moveE,(_ZN40_INTERNAL_c1fd346c_4_k_cu_a65c2bc7_175514cuda3std3__45__cpo5beginE - _ZN40_INTERNAL_c1fd346c_4_k_cu_a65c2bc7_175514cuda3std6ranges3__45__cpo9iter_moveE)
_ZN40_INTERNAL_c1fd346c_4_k_cu_a65c2bc7_175514cuda3std6ranges3__45__cpo9iter_moveE:
	.zero		1
	.type		_ZN40_INTERNAL_c1fd346c_4_k_cu_a65c2bc7_175514cuda3std3__45__cpo5beginE,@object
	.size		_ZN40_INTERNAL_c1fd346c_4_k_cu_a65c2bc7_175514cuda3std3__45__cpo5beginE,(_ZN40_INTERNAL_c1fd346c_4_k_cu_a65c2bc7_175514cuda3std3__442_GLOBAL__N__c1fd346c_4_k_cu_a65c2bc7_175516ignoreE - _ZN40_INTERNAL_c1fd346c_4_k_cu_a65c2bc7_175514cuda3std3__45__cpo5beginE)
_ZN40_INTERNAL_c1fd346c_4_k_cu_a65c2bc7_175514cuda3std3__45__cpo5beginE:
	.zero		1
	.type		_ZN40_INTERNAL_c1fd346c_4_k_cu_a65c2bc7_175514cuda3std3__442_GLOBAL__N__c1fd346c_4_k_cu_a65c2bc7_175516ignoreE,@object
	.size		_ZN40_INTERNAL_c1fd346c_4_k_cu_a65c2bc7_175514cuda3std3__442_GLOBAL__N__c1fd346c_4_k_cu_a65c2bc7_175516ignoreE,(_ZN40_INTERNAL_c1fd346c_4_k_cu_a65c2bc7_175514cute7productE - _ZN40_INTERNAL_c1fd346c_4_k_cu_a65c2bc7_175514cuda3std3__442_GLOBAL__N__c1fd346c_4_k_cu_a65c2bc7_175516ignoreE)
_ZN40_INTERNAL_c1fd346c_4_k_cu_a65c2bc7_175514cuda3std3__442_GLOBAL__N__c1fd346c_4_k_cu_a65c2bc7_175516ignoreE:
	.zero		1
	.type		_ZN40_INTERNAL_c1fd346c_4_k_cu_a65c2bc7_175514cute7productE,@object
	.size		_ZN40_INTERNAL_c1fd346c_4_k_cu_a65c2bc7_175514cute7productE,(_ZN40_INTERNAL_c1fd346c_4_k_cu_a65c2bc7_175514cuda3std3__45__cpo3endE - _ZN40_INTERNAL_c1fd346c_4_k_cu_a65c2bc7_175514cute7productE)
_ZN40_INTERNAL_c1fd346c_4_k_cu_a65c2bc7_175514cute7productE:
	.zero		1
	.type		_ZN40_INTERNAL_c1fd346c_4_k_cu_a65c2bc7_175514cuda3std3__45__cpo3endE,@object
	.size		_ZN40_INTERNAL_c1fd346c_4_k_cu_a65c2bc7_175514cuda3std3__45__cpo3endE,(_ZN40_INTERNAL_c1fd346c_4_k_cu_a65c2bc7_175514cuda3std3__419piecewise_constructE - _ZN40_INTERNAL_c1fd346c_4_k_cu_a65c2bc7_175514cuda3std3__45__cpo3endE)
_ZN40_INTERNAL_c1fd346c_4_k_cu_a65c2bc7_175514cuda3std3__45__cpo3endE:
	.zero		1
	.type		_ZN40_INTERNAL_c1fd346c_4_k_cu_a65c2bc7_175514cuda3std3__419piecewise_constructE,@object
	.size		_ZN40_INTERNAL_c1fd346c_4_k_cu_a65c2bc7_175514cuda3std3__419piecewise_constructE,(_ZN40_INTERNAL_c1fd346c_4_k_cu_a65c2bc7_175514cuda3std3__45__cpo4cendE - _ZN40_INTERNAL_c1fd346c_4_k_cu_a65c2bc7_175514cuda3std3__419piecewise_constructE)
_ZN40_INTERNAL_c1fd346c_4_k_cu_a65c2bc7_175514cuda3std3__419piecewise_constructE:
	.zero		1
	.type		_ZN40_INTERNAL_c1fd346c_4_k_cu_a65c2bc7_175514cuda3std3__45__cpo4cendE,@object
	.size		_ZN40_INTERNAL_c1fd346c_4_k_cu_a65c2bc7_175514cuda3std3__45__cpo4cendE,(_ZN40_INTERNAL_c1fd346c_4_k_cu_a65c2bc7_175514cuda3std6ranges3__45__cpo4swapE - _ZN40_INTERNAL_c1fd346c_4_k_cu_a65c2bc7_175514cuda3std3__45__cpo4cendE)
_ZN40_INTERNAL_c1fd346c_4_k_cu_a65c2bc7_175514cuda3std3__45__cpo4cendE:
	.zero		1
	.type		_ZN40_INTERNAL_c1fd346c_4_k_cu_a65c2bc7_175514cuda3std6ranges3__45__cpo4swapE,@object
	.size		_ZN40_INTERNAL_c1fd346c_4_k_cu_a65c2bc7_175514cuda3std6ranges3__45__cpo4swapE,(.L_7 - _ZN40_INTERNAL_c1fd346c_4_k_cu_a65c2bc7_175514cuda3std6ranges3__45__cpo4swapE)
_ZN40_INTERNAL_c1fd346c_4_k_cu_a65c2bc7_175514cuda3std6ranges3__45__cpo4swapE:
	.zero		1
.L_7:


//--------------------- .nv.constant0._ZN7cutlass13device_kernelINS_4gemm6kernel13GemmUniversalIN4cute5tupleIJiiiiEEENS1_10collective13CollectiveMmaINS1_37MainloopSm90TmaGmmaWarpSpecializedFP8ILi4ENS5_IJNS4_1CILi1EEESB_SB_EEENS1_35KernelTmaWarpSpecializedCooperativeEEENS5_IJNSA_ILi256EEENSA_ILi128EEESG_EEENS_12float_e4m3_tENS5_IJlSB_lEEESI_SJ_NS4_8TiledMMAINS4_8MMA_AtomIJNS4_4SM904GMMA31MMA_64x128x32_F32E4M3E4M3_SS_TNILNSN_7ScaleInE1ELSP_1EEEEEENS4_6LayoutINS5_IJNSA_ILi2EEESB_SB_EEENS5_IJSB_NSA_ILi0EEESV_EEEEENS5_IJNS4_10UnderscoreESY_SY_EEEEENS4_13SM90_TMA_LOADENS4_14ComposedLayoutINS4_7SwizzleILi3ELi4ELi3EEENS4_18smem_ptr_flag_bitsILi8EEENSS_INS5_IJNSA_ILi8EEESG_EEENS5_IJSG_SB_EEEEEEEvNS4_8identityES11_S1B_vS1C_EENS_8epilogue10collective6detail29Sm90TmaWarpSpecializedAdapterINS1F_15DefaultEpilogueISI_SJ_SJ_NS1E_6thread17LinearCombinationISI_Li1EffLNS1J_9ScaleType4KindE0ELNS_15FloatRoundStyleE2ESI_EENS1_15EpilogueDefaultEEEEEvvEEEEvNT_6ParamsE --------------------------
	.section	.nv.constant0._ZN7cutlass13device_kernelINS_4gemm6kernel13GemmUniversalIN4cute5tupleIJiiiiEEENS1_10collective13CollectiveMmaINS1_37MainloopSm90TmaGmmaWarpSpecializedFP8ILi4ENS5_IJNS4_1CILi1EEESB_SB_EEENS1_35KernelTmaWarpSpecializedCooperativeEEENS5_IJNSA_ILi256EEENSA_ILi128EEESG_EEENS_12float_e4m3_tENS5_IJlSB_lEEESI_SJ_NS4_8TiledMMAINS4_8MMA_AtomIJNS4_4SM904GMMA31MMA_64x128x32_F32E4M3E4M3_SS_TNILNSN_7ScaleInE1ELSP_1EEEEEENS4_6LayoutINS5_IJNSA_ILi2EEESB_SB_EEENS5_IJSB_NSA_ILi0EEESV_EEEEENS5_IJNS4_10UnderscoreESY_SY_EEEEENS4_13SM90_TMA_LOADENS4_14ComposedLayoutINS4_7SwizzleILi3ELi4ELi3EEENS4_18smem_ptr_flag_bitsILi8EEENSS_INS5_IJNSA_ILi8EEESG_EEENS5_IJSG_SB_EEEEEEEvNS4_8identityES11_S1B_vS1C_EENS_8epilogue10collective6detail29Sm90TmaWarpSpecializedAdapterINS1F_15DefaultEpilogueISI_SJ_SJ_NS1E_6thread17LinearCombinationISI_Li1EffLNS1J_9ScaleType4KindE0ELNS_15FloatRoundStyleE2ESI_EENS1_15EpilogueDefaultEEEEEvvEEEEvNT_6ParamsE,"a",@progbits
	.sectionflags	@""
	.align	4
.nv.constant0._ZN7cutlass13device_kernelINS_4gemm6kernel13GemmUniversalIN4cute5tupleIJiiiiEEENS1_10collective13CollectiveMmaINS1_37MainloopSm90TmaGmmaWarpSpecializedFP8ILi4ENS5_IJNS4_1CILi1EEESB_SB_EEENS1_35KernelTmaWarpSpecializedCooperativeEEENS5_IJNSA_ILi256EEENSA_ILi128EEESG_EEENS_12float_e4m3_tENS5_IJlSB_lEEESI_SJ_NS4_8TiledMMAINS4_8MMA_AtomIJNS4_4SM904GMMA31MMA_64x128x32_F32E4M3E4M3_SS_TNILNSN_7ScaleInE1ELSP_1EEEEEENS4_6LayoutINS5_IJNSA_ILi2EEESB_SB_EEENS5_IJSB_NSA_ILi0EEESV_EEEEENS5_IJNS4_10UnderscoreESY_SY_EEEEENS4_13SM90_TMA_LOADENS4_14ComposedLayoutINS4_7SwizzleILi3ELi4ELi3EEENS4_18smem_ptr_flag_bitsILi8EEENSS_INS5_IJNSA_ILi8EEESG_EEENS5_IJSG_SB_EEEEEEEvNS4_8identityES11_S1B_vS1C_EENS_8epilogue10collective6detail29Sm90TmaWarpSpecializedAdapterINS1F_15DefaultEpilogueISI_SJ_SJ_NS1E_6thread17LinearCombinationISI_Li1EffLNS1J_9ScaleType4KindE0ELNS_15FloatRoundStyleE2ESI_EENS1_15EpilogueDefaultEEEEEvvEEEEvNT_6ParamsE:
	.zero		1664


//--------------------- SYMBOLS --------------------------

	.type		.nv.reservedSmem.offset0,@object
	.size		.nv.reservedSmem.offset0,0x4
